//
// Generated by NVIDIA NVVM Compiler
//
// Compiler Build ID: CL-36424714
// Cuda compilation tools, release 13.0, V13.0.88
// Based on NVVM 20.0.0
//

.version 9.0
.target sm_100
.address_size 64

	// .globl	_Z11ghost_cellsPdii
// _ZZ15kernel_version4PdS_S_diidddddddE10tile_Eprev has been demoted

.visible .entry _Z11ghost_cellsPdii(
	.param .u64 .ptr .align 1 _Z11ghost_cellsPdii_param_0,
	.param .u32 _Z11ghost_cellsPdii_param_1,
	.param .u32 _Z11ghost_cellsPdii_param_2
)
{
	.reg .pred 	%p<8>;
	.reg .b32 	%r<19>;
	.reg .b64 	%rd<16>;
	.reg .b64 	%fd<5>;

	ld.param.u64 	%rd3, [_Z11ghost_cellsPdii_param_0];
	ld.param.u32 	%r6, [_Z11ghost_cellsPdii_param_1];
	ld.param.u32 	%r7, [_Z11ghost_cellsPdii_param_2];
	cvta.to.global.u64 	%rd1, %rd3;
	mov.u32 	%r8, %ctaid.y;
	mov.u32 	%r9, %ntid.y;
	mov.u32 	%r10, %tid.y;
	mad.lo.s32 	%r1, %r8, %r9, %r10;
	mov.u32 	%r11, %ctaid.x;
	mov.u32 	%r12, %ntid.x;
	mov.u32 	%r13, %tid.x;
	mad.lo.s32 	%r2, %r11, %r12, %r13;
	add.s32 	%r3, %r2, 1;
	add.s32 	%r4, %r6, 2;
	setp.ge.s32 	%p1, %r1, %r6;
	setp.gt.s32 	%p2, %r3, %r7;
	or.pred  	%p3, %p1, %p2;
	@%p3 bra 	$L__BB0_10;
	mad.lo.s32 	%r5, %r4, %r1, %r4;
	add.s32 	%r14, %r5, %r3;
	setp.ne.s32 	%p4, %r1, 1;
	mul.wide.s32 	%rd4, %r14, 8;
	add.s64 	%rd2, %rd1, %rd4;
	@%p4 bra 	$L__BB0_3;
	ld.global.f64 	%fd1, [%rd2];
	mul.wide.s32 	%rd5, %r2, 8;
	add.s64 	%rd6, %rd1, %rd5;
	st.global.f64 	[%rd6+8], %fd1;
$L__BB0_3:
	add.s32 	%r15, %r6, -2;
	setp.ne.s32 	%p5, %r1, %r15;
	@%p5 bra 	$L__BB0_5;
	ld.global.f64 	%fd2, [%rd2];
	mad.lo.s32 	%r16, %r4, %r7, %r4;
	add.s32 	%r17, %r16, %r3;
	mul.wide.s32 	%rd7, %r17, 8;
	add.s64 	%rd8, %rd1, %rd7;
	st.global.f64 	[%rd8], %fd2;
$L__BB0_5:
	setp.ne.s32 	%p6, %r3, 2;
	@%p6 bra 	$L__BB0_7;
	ld.global.f64 	%fd3, [%rd2];
	mul.wide.u32 	%rd9, %r5, 8;
	add.s64 	%rd10, %rd1, %rd9;
	st.global.f64 	[%rd10], %fd3;
$L__BB0_7:
	add.s32 	%r18, %r7, -2;
	setp.ne.s32 	%p7, %r2, %r18;
	@%p7 bra 	$L__BB0_9;
	ld.global.f64 	%fd4, [%rd2];
	cvt.u64.u32 	%rd11, %r5;
	cvt.u64.u32 	%rd12, %r6;
	add.s64 	%rd13, %rd12, %rd11;
	shl.b64 	%rd14, %rd13, 3;
	add.s64 	%rd15, %rd1, %rd14;
	st.global.f64 	[%rd15+8], %fd4;
$L__BB0_9:
	bar.sync 	0;
$L__BB0_10:
	ret;

}
	// .globl	_Z5pde_EPdS_dii
.visible .entry _Z5pde_EPdS_dii(
	.param .u64 .ptr .align 1 _Z5pde_EPdS_dii_param_0,
	.param .u64 .ptr .align 1 _Z5pde_EPdS_dii_param_1,
	.param .f64 _Z5pde_EPdS_dii_param_2,
	.param .u32 _Z5pde_EPdS_dii_param_3,
	.param .u32 _Z5pde_EPdS_dii_param_4
)
{
	.reg .pred 	%p<4>;
	.reg .b32 	%r<15>;
	.reg .b64 	%rd<15>;
	.reg .b64 	%fd<12>;

	ld.param.u64 	%rd1, [_Z5pde_EPdS_dii_param_0];
	ld.param.u64 	%rd2, [_Z5pde_EPdS_dii_param_1];
	ld.param.f64 	%fd1, [_Z5pde_EPdS_dii_param_2];
	ld.param.u32 	%r3, [_Z5pde_EPdS_dii_param_3];
	ld.param.u32 	%r4, [_Z5pde_EPdS_dii_param_4];
	mov.u32 	%r5, %ctaid.y;
	mov.u32 	%r6, %ntid.y;
	mov.u32 	%r7, %tid.y;
	mad.lo.s32 	%r1, %r5, %r6, %r7;
	mov.u32 	%r8, %ctaid.x;
	mov.u32 	%r9, %ntid.x;
	mov.u32 	%r10, %tid.x;
	mad.lo.s32 	%r11, %r8, %r9, %r10;
	add.s32 	%r2, %r11, 1;
	setp.ge.s32 	%p1, %r1, %r3;
	setp.gt.s32 	%p2, %r2, %r4;
	or.pred  	%p3, %p1, %p2;
	@%p3 bra 	$L__BB1_2;
	cvta.to.global.u64 	%rd3, %rd2;
	cvta.to.global.u64 	%rd4, %rd1;
	add.s32 	%r12, %r3, 2;
	mad.lo.s32 	%r13, %r12, %r1, %r12;
	add.s32 	%r14, %r13, %r2;
	cvt.s64.s32 	%rd5, %r14;
	mul.wide.s32 	%rd6, %r14, 8;
	add.s64 	%rd7, %rd3, %rd6;
	ld.global.f64 	%fd2, [%rd7];
	ld.global.f64 	%fd3, [%rd7+8];
	ld.global.f64 	%fd4, [%rd7+-8];
	add.f64 	%fd5, %fd3, %fd4;
	cvt.s64.s32 	%rd8, %r3;
	mul.wide.s32 	%rd9, %r3, 8;
	add.s64 	%rd10, %rd7, %rd9;
	ld.global.f64 	%fd6, [%rd10+16];
	add.f64 	%fd7, %fd5, %fd6;
	sub.s64 	%rd11, %rd5, %rd8;
	shl.b64 	%rd12, %rd11, 3;
	add.s64 	%rd13, %rd3, %rd12;
	ld.global.f64 	%fd8, [%rd13+-16];
	add.f64 	%fd9, %fd7, %fd8;
	fma.rn.f64 	%fd10, %fd2, 0dC010000000000000, %fd9;
	fma.rn.f64 	%fd11, %fd1, %fd10, %fd2;
	add.s64 	%rd14, %rd4, %rd6;
	st.global.f64 	[%rd14], %fd11;
$L__BB1_2:
	ret;

}
	// .globl	_Z5ode_EPdS_iiddd
.visible .entry _Z5ode_EPdS_iiddd(
	.param .u64 .ptr .align 1 _Z5ode_EPdS_iiddd_param_0,
	.param .u64 .ptr .align 1 _Z5ode_EPdS_iiddd_param_1,
	.param .u32 _Z5ode_EPdS_iiddd_param_2,
	.param .u32 _Z5ode_EPdS_iiddd_param_3,
	.param .f64 _Z5ode_EPdS_iiddd_param_4,
	.param .f64 _Z5ode_EPdS_iiddd_param_5,
	.param .f64 _Z5ode_EPdS_iiddd_param_6
)
{
	.reg .pred 	%p<4>;
	.reg .b32 	%r<15>;
	.reg .b64 	%rd<8>;
	.reg .b64 	%fd<14>;

	ld.param.u64 	%rd1, [_Z5ode_EPdS_iiddd_param_0];
	ld.param.u64 	%rd2, [_Z5ode_EPdS_iiddd_param_1];
	ld.param.u32 	%r3, [_Z5ode_EPdS_iiddd_param_2];
	ld.param.u32 	%r4, [_Z5ode_EPdS_iiddd_param_3];
	ld.param.f64 	%fd1, [_Z5ode_EPdS_iiddd_param_4];
	ld.param.f64 	%fd2, [_Z5ode_EPdS_iiddd_param_5];
	ld.param.f64 	%fd3, [_Z5ode_EPdS_iiddd_param_6];
	mov.u32 	%r5, %ctaid.y;
	mov.u32 	%r6, %ntid.y;
	mov.u32 	%r7, %tid.y;
	mad.lo.s32 	%r1, %r5, %r6, %r7;
	mov.u32 	%r8, %ctaid.x;
	mov.u32 	%r9, %ntid.x;
	mov.u32 	%r10, %tid.x;
	mad.lo.s32 	%r11, %r8, %r9, %r10;
	add.s32 	%r2, %r11, 1;
	setp.ge.s32 	%p1, %r1, %r3;
	setp.gt.s32 	%p2, %r2, %r4;
	or.pred  	%p3, %p1, %p2;
	@%p3 bra 	$L__BB2_2;
	cvta.to.global.u64 	%rd3, %rd1;
	cvta.to.global.u64 	%rd4, %rd2;
	add.s32 	%r12, %r3, 2;
	mad.lo.s32 	%r13, %r12, %r1, %r12;
	add.s32 	%r14, %r13, %r2;
	mul.wide.s32 	%rd5, %r14, 8;
	add.s64 	%rd6, %rd3, %rd5;
	ld.global.f64 	%fd4, [%rd6];
	mul.f64 	%fd5, %fd1, %fd4;
	sub.f64 	%fd6, %fd4, %fd3;
	mul.f64 	%fd7, %fd5, %fd6;
	add.f64 	%fd8, %fd4, 0dBFF0000000000000;
	mul.f64 	%fd9, %fd8, %fd7;
	add.s64 	%rd7, %rd4, %rd5;
	ld.global.f64 	%fd10, [%rd7];
	fma.rn.f64 	%fd11, %fd4, %fd10, %fd9;
	mul.f64 	%fd12, %fd2, %fd11;
	sub.f64 	%fd13, %fd4, %fd12;
	st.global.f64 	[%rd6], %fd13;
$L__BB2_2:
	ret;

}
	// .globl	_Z5ode_RPdS_iidddddd
.visible .entry _Z5ode_RPdS_iidddddd(
	.param .u64 .ptr .align 1 _Z5ode_RPdS_iidddddd_param_0,
	.param .u64 .ptr .align 1 _Z5ode_RPdS_iidddddd_param_1,
	.param .u32 _Z5ode_RPdS_iidddddd_param_2,
	.param .u32 _Z5ode_RPdS_iidddddd_param_3,
	.param .f64 _Z5ode_RPdS_iidddddd_param_4,
	.param .f64 _Z5ode_RPdS_iidddddd_param_5,
	.param .f64 _Z5ode_RPdS_iidddddd_param_6,
	.param .f64 _Z5ode_RPdS_iidddddd_param_7,
	.param .f64 _Z5ode_RPdS_iidddddd_param_8,
	.param .f64 _Z5ode_RPdS_iidddddd_param_9
)
{
	.reg .pred 	%p<4>;
	.reg .b32 	%r<17>;
	.reg .b64 	%rd<8>;
	.reg .b64 	%fd<21>;

	ld.param.u64 	%rd1, [_Z5ode_RPdS_iidddddd_param_0];
	ld.param.u64 	%rd2, [_Z5ode_RPdS_iidddddd_param_1];
	ld.param.u32 	%r3, [_Z5ode_RPdS_iidddddd_param_2];
	ld.param.u32 	%r4, [_Z5ode_RPdS_iidddddd_param_3];
	ld.param.f64 	%fd1, [_Z5ode_RPdS_iidddddd_param_4];
	ld.param.f64 	%fd2, [_Z5ode_RPdS_iidddddd_param_5];
	ld.param.f64 	%fd3, [_Z5ode_RPdS_iidddddd_param_6];
	ld.param.f64 	%fd4, [_Z5ode_RPdS_iidddddd_param_7];
	ld.param.f64 	%fd5, [_Z5ode_RPdS_iidddddd_param_8];
	ld.param.f64 	%fd6, [_Z5ode_RPdS_iidddddd_param_9];
	mov.u32 	%r6, %ctaid.y;
	mov.u32 	%r7, %ntid.y;
	mov.u32 	%r8, %tid.y;
	mad.lo.s32 	%r9, %r6, %r7, %r8;
	mov.u32 	%r10, %ctaid.x;
	mov.u32 	%r11, %ntid.x;
	mov.u32 	%r12, %tid.x;
	mad.lo.s32 	%r13, %r10, %r11, %r12;
	add.s32 	%r2, %r13, 1;
	setp.gt.s32 	%p1, %r2, %r3;
	setp.ge.s32 	%p2, %r9, %r4;
	or.pred  	%p3, %p1, %p2;
	@%p3 bra 	$L__BB3_2;
	cvta.to.global.u64 	%rd3, %rd2;
	cvta.to.global.u64 	%rd4, %rd1;
	add.s32 	%r14, %r3, 2;
	mad.lo.s32 	%r15, %r14, %r9, %r14;
	add.s32 	%r16, %r15, %r2;
	mul.wide.s32 	%rd5, %r16, 8;
	add.s64 	%rd6, %rd3, %rd5;
	ld.global.f64 	%fd7, [%rd6];
	mul.f64 	%fd8, %fd4, %fd7;
	add.s64 	%rd7, %rd4, %rd5;
	ld.global.f64 	%fd9, [%rd7];
	add.f64 	%fd10, %fd5, %fd9;
	div.rn.f64 	%fd11, %fd8, %fd10;
	add.f64 	%fd12, %fd3, %fd11;
	mul.f64 	%fd13, %fd2, %fd12;
	neg.f64 	%fd14, %fd7;
	mul.f64 	%fd15, %fd1, %fd9;
	sub.f64 	%fd16, %fd9, %fd6;
	add.f64 	%fd17, %fd16, 0dBFF0000000000000;
	mul.f64 	%fd18, %fd15, %fd17;
	sub.f64 	%fd19, %fd14, %fd18;
	fma.rn.f64 	%fd20, %fd13, %fd19, %fd7;
	st.global.f64 	[%rd6], %fd20;
$L__BB3_2:
	ret;

}
	// .globl	_Z15kernel_version2PdS_S_diiddddddd
.visible .entry _Z15kernel_version2PdS_S_diiddddddd(
	.param .u64 .ptr .align 1 _Z15kernel_version2PdS_S_diiddddddd_param_0,
	.param .u64 .ptr .align 1 _Z15kernel_version2PdS_S_diiddddddd_param_1,
	.param .u64 .ptr .align 1 _Z15kernel_version2PdS_S_diiddddddd_param_2,
	.param .f64 _Z15kernel_version2PdS_S_diiddddddd_param_3,
	.param .u32 _Z15kernel_version2PdS_S_diiddddddd_param_4,
	.param .u32 _Z15kernel_version2PdS_S_diiddddddd_param_5,
	.param .f64 _Z15kernel_version2PdS_S_diiddddddd_param_6,
	.param .f64 _Z15kernel_version2PdS_S_diiddddddd_param_7,
	.param .f64 _Z15kernel_version2PdS_S_diiddddddd_param_8,
	.param .f64 _Z15kernel_version2PdS_S_diiddddddd_param_9,
	.param .f64 _Z15kernel_version2PdS_S_diiddddddd_param_10,
	.param .f64 _Z15kernel_version2PdS_S_diiddddddd_param_11,
	.param .f64 _Z15kernel_version2PdS_S_diiddddddd_param_12
)
{
	.reg .pred 	%p<8>;
	.reg .b32 	%r<19>;
	.reg .b64 	%rd<31>;
	.reg .b64 	%fd<48>;

	ld.param.u64 	%rd6, [_Z15kernel_version2PdS_S_diiddddddd_param_1];
	ld.param.u64 	%rd5, [_Z15kernel_version2PdS_S_diiddddddd_param_2];
	ld.param.u32 	%r6, [_Z15kernel_version2PdS_S_diiddddddd_param_4];
	ld.param.u32 	%r7, [_Z15kernel_version2PdS_S_diiddddddd_param_5];
	ld.param.f64 	%fd4, [_Z15kernel_version2PdS_S_diiddddddd_param_8];
	ld.param.f64 	%fd5, [_Z15kernel_version2PdS_S_diiddddddd_param_9];
	ld.param.f64 	%fd6, [_Z15kernel_version2PdS_S_diiddddddd_param_10];
	ld.param.f64 	%fd7, [_Z15kernel_version2PdS_S_diiddddddd_param_11];
	ld.param.f64 	%fd8, [_Z15kernel_version2PdS_S_diiddddddd_param_12];
	cvta.to.global.u64 	%rd1, %rd6;
	mov.u32 	%r8, %ctaid.y;
	mov.u32 	%r9, %ntid.y;
	mov.u32 	%r10, %tid.y;
	mad.lo.s32 	%r1, %r8, %r9, %r10;
	mov.u32 	%r11, %ctaid.x;
	mov.u32 	%r12, %ntid.x;
	mov.u32 	%r13, %tid.x;
	mad.lo.s32 	%r2, %r11, %r12, %r13;
	add.s32 	%r3, %r2, 1;
	add.s32 	%r4, %r6, 2;
	setp.ge.s32 	%p1, %r1, %r6;
	setp.gt.s32 	%p2, %r3, %r7;
	or.pred  	%p3, %p1, %p2;
	@%p3 bra 	$L__BB4_10;
	mad.lo.s32 	%r5, %r4, %r1, %r4;
	add.s32 	%r14, %r5, %r3;
	setp.ne.s32 	%p4, %r1, 1;
	cvt.s64.s32 	%rd2, %r14;
	mul.wide.s32 	%rd7, %r14, 8;
	add.s64 	%rd3, %rd1, %rd7;
	@%p4 bra 	$L__BB4_3;
	ld.global.f64 	%fd9, [%rd3];
	mul.wide.s32 	%rd8, %r2, 8;
	add.s64 	%rd9, %rd1, %rd8;
	st.global.f64 	[%rd9+8], %fd9;
$L__BB4_3:
	add.s32 	%r15, %r6, -2;
	setp.ne.s32 	%p5, %r1, %r15;
	@%p5 bra 	$L__BB4_5;
	ld.global.f64 	%fd10, [%rd3];
	mad.lo.s32 	%r16, %r4, %r7, %r4;
	add.s32 	%r17, %r16, %r3;
	mul.wide.s32 	%rd10, %r17, 8;
	add.s64 	%rd11, %rd1, %rd10;
	st.global.f64 	[%rd11], %fd10;
$L__BB4_5:
	setp.ne.s32 	%p6, %r3, 2;
	@%p6 bra 	$L__BB4_7;
	ld.global.f64 	%fd11, [%rd3];
	mul.wide.u32 	%rd12, %r5, 8;
	add.s64 	%rd13, %rd1, %rd12;
	st.global.f64 	[%rd13], %fd11;
$L__BB4_7:
	add.s32 	%r18, %r7, -2;
	setp.ne.s32 	%p7, %r2, %r18;
	@%p7 bra 	$L__BB4_9;
	ld.global.f64 	%fd12, [%rd3];
	cvt.u64.u32 	%rd14, %r5;
	cvt.u64.u32 	%rd15, %r6;
	add.s64 	%rd16, %rd15, %rd14;
	shl.b64 	%rd17, %rd16, 3;
	add.s64 	%rd18, %rd1, %rd17;
	st.global.f64 	[%rd18+8], %fd12;
$L__BB4_9:
	ld.param.f64 	%fd47, [_Z15kernel_version2PdS_S_diiddddddd_param_7];
	ld.param.f64 	%fd46, [_Z15kernel_version2PdS_S_diiddddddd_param_6];
	ld.param.f64 	%fd45, [_Z15kernel_version2PdS_S_diiddddddd_param_3];
	ld.param.u64 	%rd30, [_Z15kernel_version2PdS_S_diiddddddd_param_0];
	bar.sync 	0;
	ld.global.f64 	%fd13, [%rd3];
	ld.global.f64 	%fd14, [%rd3+8];
	ld.global.f64 	%fd15, [%rd3+-8];
	add.f64 	%fd16, %fd14, %fd15;
	cvt.s64.s32 	%rd19, %r6;
	mul.wide.s32 	%rd20, %r6, 8;
	add.s64 	%rd21, %rd3, %rd20;
	ld.global.f64 	%fd17, [%rd21+16];
	add.f64 	%fd18, %fd16, %fd17;
	sub.s64 	%rd22, %rd2, %rd19;
	shl.b64 	%rd23, %rd22, 3;
	add.s64 	%rd24, %rd1, %rd23;
	ld.global.f64 	%fd19, [%rd24+-16];
	add.f64 	%fd20, %fd18, %fd19;
	fma.rn.f64 	%fd21, %fd13, 0dC010000000000000, %fd20;
	fma.rn.f64 	%fd22, %fd45, %fd21, %fd13;
	cvta.to.global.u64 	%rd25, %rd30;
	shl.b64 	%rd26, %rd2, 3;
	add.s64 	%rd27, %rd25, %rd26;
	st.global.f64 	[%rd27], %fd22;
	mul.f64 	%fd23, %fd46, %fd22;
	sub.f64 	%fd24, %fd22, %fd4;
	mul.f64 	%fd25, %fd23, %fd24;
	add.f64 	%fd26, %fd22, 0dBFF0000000000000;
	mul.f64 	%fd27, %fd26, %fd25;
	cvta.to.global.u64 	%rd28, %rd5;
	add.s64 	%rd29, %rd28, %rd26;
	ld.global.f64 	%fd28, [%rd29];
	fma.rn.f64 	%fd29, %fd28, %fd22, %fd27;
	mul.f64 	%fd30, %fd47, %fd29;
	sub.f64 	%fd31, %fd22, %fd30;
	st.global.f64 	[%rd27], %fd31;
	ld.global.f64 	%fd32, [%rd29];
	mul.f64 	%fd33, %fd6, %fd32;
	add.f64 	%fd34, %fd7, %fd31;
	div.rn.f64 	%fd35, %fd33, %fd34;
	add.f64 	%fd36, %fd5, %fd35;
	mul.f64 	%fd37, %fd47, %fd36;
	neg.f64 	%fd38, %fd32;
	mul.f64 	%fd39, %fd46, %fd31;
	sub.f64 	%fd40, %fd31, %fd8;
	add.f64 	%fd41, %fd40, 0dBFF0000000000000;
	mul.f64 	%fd42, %fd39, %fd41;
	sub.f64 	%fd43, %fd38, %fd42;
	fma.rn.f64 	%fd44, %fd43, %fd37, %fd32;
	st.global.f64 	[%rd29], %fd44;
$L__BB4_10:
	ret;

}
	// .globl	_Z15kernel_version3PdS_S_diiddddddd
.visible .entry _Z15kernel_version3PdS_S_diiddddddd(
	.param .u64 .ptr .align 1 _Z15kernel_version3PdS_S_diiddddddd_param_0,
	.param .u64 .ptr .align 1 _Z15kernel_version3PdS_S_diiddddddd_param_1,
	.param .u64 .ptr .align 1 _Z15kernel_version3PdS_S_diiddddddd_param_2,
	.param .f64 _Z15kernel_version3PdS_S_diiddddddd_param_3,
	.param .u32 _Z15kernel_version3PdS_S_diiddddddd_param_4,
	.param .u32 _Z15kernel_version3PdS_S_diiddddddd_param_5,
	.param .f64 _Z15kernel_version3PdS_S_diiddddddd_param_6,
	.param .f64 _Z15kernel_version3PdS_S_diiddddddd_param_7,
	.param .f64 _Z15kernel_version3PdS_S_diiddddddd_param_8,
	.param .f64 _Z15kernel_version3PdS_S_diiddddddd_param_9,
	.param .f64 _Z15kernel_version3PdS_S_diiddddddd_param_10,
	.param .f64 _Z15kernel_version3PdS_S_diiddddddd_param_11,
	.param .f64 _Z15kernel_version3PdS_S_diiddddddd_param_12
)
{
	.reg .pred 	%p<8>;
	.reg .b32 	%r<19>;
	.reg .b64 	%rd<31>;
	.reg .b64 	%fd<47>;

	ld.param.u64 	%rd6, [_Z15kernel_version3PdS_S_diiddddddd_param_1];
	ld.param.u64 	%rd5, [_Z15kernel_version3PdS_S_diiddddddd_param_2];
	ld.param.u32 	%r6, [_Z15kernel_version3PdS_S_diiddddddd_param_4];
	ld.param.u32 	%r7, [_Z15kernel_version3PdS_S_diiddddddd_param_5];
	ld.param.f64 	%fd4, [_Z15kernel_version3PdS_S_diiddddddd_param_8];
	ld.param.f64 	%fd5, [_Z15kernel_version3PdS_S_diiddddddd_param_9];
	ld.param.f64 	%fd6, [_Z15kernel_version3PdS_S_diiddddddd_param_10];
	ld.param.f64 	%fd7, [_Z15kernel_version3PdS_S_diiddddddd_param_11];
	ld.param.f64 	%fd8, [_Z15kernel_version3PdS_S_diiddddddd_param_12];
	cvta.to.global.u64 	%rd1, %rd6;
	mov.u32 	%r8, %ctaid.y;
	mov.u32 	%r9, %ntid.y;
	mov.u32 	%r10, %tid.y;
	mad.lo.s32 	%r1, %r8, %r9, %r10;
	mov.u32 	%r11, %ctaid.x;
	mov.u32 	%r12, %ntid.x;
	mov.u32 	%r13, %tid.x;
	mad.lo.s32 	%r2, %r11, %r12, %r13;
	add.s32 	%r3, %r2, 1;
	add.s32 	%r4, %r6, 2;
	setp.ge.s32 	%p1, %r1, %r6;
	setp.gt.s32 	%p2, %r3, %r7;
	or.pred  	%p3, %p1, %p2;
	@%p3 bra 	$L__BB5_10;
	mad.lo.s32 	%r5, %r4, %r1, %r4;
	add.s32 	%r14, %r5, %r3;
	setp.ne.s32 	%p4, %r1, 1;
	cvt.s64.s32 	%rd2, %r14;
	mul.wide.s32 	%rd7, %r14, 8;
	add.s64 	%rd3, %rd1, %rd7;
	@%p4 bra 	$L__BB5_3;
	ld.global.f64 	%fd9, [%rd3];
	mul.wide.s32 	%rd8, %r2, 8;
	add.s64 	%rd9, %rd1, %rd8;
	st.global.f64 	[%rd9+8], %fd9;
$L__BB5_3:
	add.s32 	%r15, %r6, -2;
	setp.ne.s32 	%p5, %r1, %r15;
	@%p5 bra 	$L__BB5_5;
	ld.global.f64 	%fd10, [%rd3];
	mad.lo.s32 	%r16, %r4, %r7, %r4;
	add.s32 	%r17, %r16, %r3;
	mul.wide.s32 	%rd10, %r17, 8;
	add.s64 	%rd11, %rd1, %rd10;
	st.global.f64 	[%rd11], %fd10;
$L__BB5_5:
	setp.ne.s32 	%p6, %r3, 2;
	@%p6 bra 	$L__BB5_7;
	ld.global.f64 	%fd11, [%rd3];
	mul.wide.u32 	%rd12, %r5, 8;
	add.s64 	%rd13, %rd1, %rd12;
	st.global.f64 	[%rd13], %fd11;
$L__BB5_7:
	add.s32 	%r18, %r7, -2;
	setp.ne.s32 	%p7, %r2, %r18;
	@%p7 bra 	$L__BB5_9;
	ld.global.f64 	%fd12, [%rd3];
	cvt.u64.u32 	%rd14, %r5;
	cvt.u64.u32 	%rd15, %r6;
	add.s64 	%rd16, %rd15, %rd14;
	shl.b64 	%rd17, %rd16, 3;
	add.s64 	%rd18, %rd1, %rd17;
	st.global.f64 	[%rd18+8], %fd12;
$L__BB5_9:
	ld.param.f64 	%fd46, [_Z15kernel_version3PdS_S_diiddddddd_param_7];
	ld.param.f64 	%fd45, [_Z15kernel_version3PdS_S_diiddddddd_param_6];
	ld.param.f64 	%fd44, [_Z15kernel_version3PdS_S_diiddddddd_param_3];
	ld.param.u64 	%rd30, [_Z15kernel_version3PdS_S_diiddddddd_param_0];
	bar.sync 	0;
	ld.global.f64 	%fd13, [%rd3];
	ld.global.f64 	%fd14, [%rd3+8];
	ld.global.f64 	%fd15, [%rd3+-8];
	add.f64 	%fd16, %fd14, %fd15;
	cvt.s64.s32 	%rd19, %r6;
	mul.wide.s32 	%rd20, %r6, 8;
	add.s64 	%rd21, %rd3, %rd20;
	ld.global.f64 	%fd17, [%rd21+16];
	add.f64 	%fd18, %fd16, %fd17;
	sub.s64 	%rd22, %rd2, %rd19;
	shl.b64 	%rd23, %rd22, 3;
	add.s64 	%rd24, %rd1, %rd23;
	ld.global.f64 	%fd19, [%rd24+-16];
	add.f64 	%fd20, %fd18, %fd19;
	fma.rn.f64 	%fd21, %fd13, 0dC010000000000000, %fd20;
	fma.rn.f64 	%fd22, %fd44, %fd21, %fd13;
	cvta.to.global.u64 	%rd25, %rd30;
	shl.b64 	%rd26, %rd2, 3;
	add.s64 	%rd27, %rd25, %rd26;
	st.global.f64 	[%rd27], %fd22;
	cvta.to.global.u64 	%rd28, %rd5;
	add.s64 	%rd29, %rd28, %rd26;
	ld.global.f64 	%fd23, [%rd29];
	mul.f64 	%fd24, %fd45, %fd22;
	sub.f64 	%fd25, %fd22, %fd4;
	mul.f64 	%fd26, %fd24, %fd25;
	add.f64 	%fd27, %fd22, 0dBFF0000000000000;
	mul.f64 	%fd28, %fd27, %fd26;
	fma.rn.f64 	%fd29, %fd23, %fd22, %fd28;
	mul.f64 	%fd30, %fd46, %fd29;
	sub.f64 	%fd31, %fd22, %fd30;
	mul.f64 	%fd32, %fd6, %fd23;
	add.f64 	%fd33, %fd7, %fd31;
	div.rn.f64 	%fd34, %fd32, %fd33;
	add.f64 	%fd35, %fd5, %fd34;
	mul.f64 	%fd36, %fd46, %fd35;
	neg.f64 	%fd37, %fd23;
	mul.f64 	%fd38, %fd45, %fd31;
	sub.f64 	%fd39, %fd31, %fd8;
	add.f64 	%fd40, %fd39, 0dBFF0000000000000;
	mul.f64 	%fd41, %fd38, %fd40;
	sub.f64 	%fd42, %fd37, %fd41;
	fma.rn.f64 	%fd43, %fd36, %fd42, %fd23;
	st.global.f64 	[%rd27], %fd31;
	st.global.f64 	[%rd29], %fd43;
$L__BB5_10:
	ret;

}
	// .globl	_Z15kernel_version4PdS_S_diiddddddd
.visible .entry _Z15kernel_version4PdS_S_diiddddddd(
	.param .u64 .ptr .align 1 _Z15kernel_version4PdS_S_diiddddddd_param_0,
	.param .u64 .ptr .align 1 _Z15kernel_version4PdS_S_diiddddddd_param_1,
	.param .u64 .ptr .align 1 _Z15kernel_version4PdS_S_diiddddddd_param_2,
	.param .f64 _Z15kernel_version4PdS_S_diiddddddd_param_3,
	.param .u32 _Z15kernel_version4PdS_S_diiddddddd_param_4,
	.param .u32 _Z15kernel_version4PdS_S_diiddddddd_param_5,
	.param .f64 _Z15kernel_version4PdS_S_diiddddddd_param_6,
	.param .f64 _Z15kernel_version4PdS_S_diiddddddd_param_7,
	.param .f64 _Z15kernel_version4PdS_S_diiddddddd_param_8,
	.param .f64 _Z15kernel_version4PdS_S_diiddddddd_param_9,
	.param .f64 _Z15kernel_version4PdS_S_diiddddddd_param_10,
	.param .f64 _Z15kernel_version4PdS_S_diiddddddd_param_11,
	.param .f64 _Z15kernel_version4PdS_S_diiddddddd_param_12
)
{
	.reg .pred 	%p<12>;
	.reg .b32 	%r<32>;
	.reg .b64 	%rd<31>;
	.reg .b64 	%fd<53>;
	// demoted variable
	.shared .align 8 .b8 _ZZ15kernel_version4PdS_S_diidddddddE10tile_Eprev[9248];
	ld.param.u64 	%rd6, [_Z15kernel_version4PdS_S_diiddddddd_param_1];
	ld.param.u64 	%rd5, [_Z15kernel_version4PdS_S_diiddddddd_param_2];
	ld.param.u32 	%r11, [_Z15kernel_version4PdS_S_diiddddddd_param_4];
	ld.param.u32 	%r13, [_Z15kernel_version4PdS_S_diiddddddd_param_5];
	ld.param.f64 	%fd4, [_Z15kernel_version4PdS_S_diiddddddd_param_8];
	ld.param.f64 	%fd5, [_Z15kernel_version4PdS_S_diiddddddd_param_9];
	ld.param.f64 	%fd6, [_Z15kernel_version4PdS_S_diiddddddd_param_10];
	ld.param.f64 	%fd7, [_Z15kernel_version4PdS_S_diiddddddd_param_11];
	cvta.to.global.u64 	%rd1, %rd6;
	mov.u32 	%r14, %ctaid.y;
	mov.u32 	%r15, %ntid.y;
	mov.u32 	%r1, %tid.y;
	mad.lo.s32 	%r16, %r14, %r15, %r1;
	mov.u32 	%r17, %ctaid.x;
	mov.u32 	%r18, %ntid.x;
	mov.u32 	%r3, %tid.x;
	mad.lo.s32 	%r4, %r17, %r18, %r3;
	add.s32 	%r5, %r4, 1;
	add.s32 	%r6, %r11, 2;
	setp.gt.s32 	%p1, %r5, %r11;
	setp.ge.s32 	%p2, %r16, %r13;
	or.pred  	%p3, %p1, %p2;
	@%p3 bra 	$L__BB6_18;
	mad.lo.s32 	%r7, %r6, %r16, %r6;
	add.s32 	%r19, %r7, %r5;
	setp.ne.s32 	%p4, %r16, 1;
	cvt.s64.s32 	%rd2, %r19;
	mul.wide.s32 	%rd7, %r19, 8;
	add.s64 	%rd3, %rd1, %rd7;
	@%p4 bra 	$L__BB6_3;
	ld.global.f64 	%fd9, [%rd3];
	mul.wide.s32 	%rd8, %r4, 8;
	add.s64 	%rd9, %rd1, %rd8;
	st.global.f64 	[%rd9+8], %fd9;
$L__BB6_3:
	add.s32 	%r20, %r11, -2;
	setp.ne.s32 	%p5, %r16, %r20;
	@%p5 bra 	$L__BB6_5;
	ld.global.f64 	%fd10, [%rd3];
	mad.lo.s32 	%r21, %r6, %r11, %r6;
	add.s32 	%r22, %r21, %r5;
	mul.wide.s32 	%rd10, %r22, 8;
	add.s64 	%rd11, %rd1, %rd10;
	st.global.f64 	[%rd11], %fd10;
$L__BB6_5:
	setp.ne.s32 	%p6, %r5, 2;
	@%p6 bra 	$L__BB6_7;
	ld.global.f64 	%fd11, [%rd3];
	mul.wide.s32 	%rd12, %r7, 8;
	add.s64 	%rd13, %rd1, %rd12;
	st.global.f64 	[%rd13], %fd11;
$L__BB6_7:
	add.s32 	%r23, %r13, -2;
	setp.ne.s32 	%p7, %r4, %r23;
	@%p7 bra 	$L__BB6_9;
	ld.global.f64 	%fd12, [%rd3];
	cvt.s64.s32 	%rd14, %r7;
	cvt.s64.s32 	%rd15, %r13;
	add.s64 	%rd16, %rd15, %rd14;
	shl.b64 	%rd17, %rd16, 3;
	add.s64 	%rd18, %rd1, %rd17;
	st.global.f64 	[%rd18+8], %fd12;
$L__BB6_9:
	bar.sync 	0;
	ld.global.f64 	%fd13, [%rd3];
	mov.u32 	%r24, _ZZ15kernel_version4PdS_S_diidddddddE10tile_Eprev;
	mad.lo.s32 	%r8, %r1, 272, %r24;
	add.s32 	%r9, %r8, 272;
	shl.b32 	%r25, %r3, 3;
	add.s32 	%r10, %r9, %r25;
	st.shared.f64 	[%r10+8], %fd13;
	setp.eq.s32 	%p8, %r1, 31;
	@%p8 bra 	$L__BB6_12;
	setp.ne.s32 	%p9, %r1, 0;
	@%p9 bra 	$L__BB6_13;
	cvt.s64.s32 	%rd21, %r11;
	sub.s64 	%rd22, %rd2, %rd21;
	shl.b64 	%rd23, %rd22, 3;
	add.s64 	%rd24, %rd1, %rd23;
	ld.global.f64 	%fd15, [%rd24+-16];
	add.s32 	%r31, %r24, %r25;
	st.shared.f64 	[%r31+8], %fd15;
	bra.uni 	$L__BB6_13;
$L__BB6_12:
	mul.wide.s32 	%rd19, %r11, 8;
	add.s64 	%rd20, %rd3, %rd19;
	ld.global.f64 	%fd14, [%rd20+16];
	add.s32 	%r28, %r24, %r25;
	st.shared.f64 	[%r28+8984], %fd14;
$L__BB6_13:
	setp.eq.s32 	%p10, %r3, 31;
	@%p10 bra 	$L__BB6_16;
	setp.ne.s32 	%p11, %r3, 0;
	@%p11 bra 	$L__BB6_17;
	ld.global.f64 	%fd17, [%rd3+-8];
	st.shared.f64 	[%r9], %fd17;
	bra.uni 	$L__BB6_17;
$L__BB6_16:
	ld.global.f64 	%fd16, [%rd3+8];
	st.shared.f64 	[%r8+536], %fd16;
$L__BB6_17:
	ld.param.f64 	%fd52, [_Z15kernel_version4PdS_S_diiddddddd_param_12];
	ld.param.f64 	%fd51, [_Z15kernel_version4PdS_S_diiddddddd_param_7];
	ld.param.f64 	%fd50, [_Z15kernel_version4PdS_S_diiddddddd_param_6];
	ld.param.f64 	%fd49, [_Z15kernel_version4PdS_S_diiddddddd_param_3];
	ld.param.u64 	%rd30, [_Z15kernel_version4PdS_S_diiddddddd_param_0];
	bar.sync 	0;
	ld.shared.f64 	%fd18, [%r10+8];
	ld.shared.f64 	%fd19, [%r10+16];
	ld.shared.f64 	%fd20, [%r10];
	add.f64 	%fd21, %fd19, %fd20;
	ld.shared.f64 	%fd22, [%r10+280];
	add.f64 	%fd23, %fd21, %fd22;
	ld.shared.f64 	%fd24, [%r10+-264];
	add.f64 	%fd25, %fd23, %fd24;
	fma.rn.f64 	%fd26, %fd18, 0dC010000000000000, %fd25;
	fma.rn.f64 	%fd27, %fd49, %fd26, %fd18;
	cvta.to.global.u64 	%rd25, %rd30;
	shl.b64 	%rd26, %rd2, 3;
	add.s64 	%rd27, %rd25, %rd26;
	st.global.f64 	[%rd27], %fd27;
	cvta.to.global.u64 	%rd28, %rd5;
	add.s64 	%rd29, %rd28, %rd26;
	ld.global.f64 	%fd28, [%rd29];
	mul.f64 	%fd29, %fd50, %fd27;
	sub.f64 	%fd30, %fd27, %fd4;
	mul.f64 	%fd31, %fd29, %fd30;
	add.f64 	%fd32, %fd27, 0dBFF0000000000000;
	mul.f64 	%fd33, %fd32, %fd31;
	fma.rn.f64 	%fd34, %fd28, %fd27, %fd33;
	mul.f64 	%fd35, %fd51, %fd34;
	sub.f64 	%fd36, %fd27, %fd35;
	mul.f64 	%fd37, %fd6, %fd28;
	add.f64 	%fd38, %fd7, %fd36;
	div.rn.f64 	%fd39, %fd37, %fd38;
	add.f64 	%fd40, %fd5, %fd39;
	mul.f64 	%fd41, %fd51, %fd40;
	neg.f64 	%fd42, %fd28;
	mul.f64 	%fd43, %fd50, %fd36;
	sub.f64 	%fd44, %fd36, %fd52;
	add.f64 	%fd45, %fd44, 0dBFF0000000000000;
	mul.f64 	%fd46, %fd43, %fd45;
	sub.f64 	%fd47, %fd42, %fd46;
	fma.rn.f64 	%fd48, %fd41, %fd47, %fd28;
	st.global.f64 	[%rd27], %fd36;
	st.global.f64 	[%rd29], %fd48;
$L__BB6_18:
	ret;

}


// ===== COMPILED SASS (sm_100) =====

	.target	sm_100

	.elftype	@"ET_EXEC"


//--------------------- .note.nv.tkinfo           --------------------------
	.section	.note.nv.tkinfo,"",@"SHT_NOTE"
	.sectionflags	@"SHF_NOTE_NV_TKINFO"
	.tkinfo
        /*0018*/ 	.word	0x00000002
        /*0030*/ 	.string	""
        /*0030*/ 	.string	"ptxas"
        /*0030*/ 	.string	"Cuda compilation tools, release 13.0, V13.0.88"
        /*0030*/ 	.string	"Build cuda_13.0.r13.0/compiler.36424714_0"
        /*0030*/ 	.string	"-arch sm_100 -m 64 "



//--------------------- .note.nv.cuinfo           --------------------------
	.section	.note.nv.cuinfo,"",@"SHT_NOTE"
	.sectionflags	@"SHF_NOTE_NV_CUINFO"
        /*0018*/ 	.short	0x0002
        /*001a*/ 	.short	0x0064
        /*001c*/ 	.short	0x0082
	.zero		2


//--------------------- .nv.info                  --------------------------
	.section	.nv.info,"",@"SHT_CUDA_INFO"
	.align	4


	//----- nvinfo : EIATTR_REGCOUNT
	.align		4
        /*0000*/ 	.byte	0x04, 0x2f
        /*0002*/ 	.short	(.L_1 - .L_0)
	.align		4
.L_0:
        /*0004*/ 	.word	index@(_Z11ghost_cellsPdii)
        /*0008*/ 	.word	0x00000018


	//----- nvinfo : EIATTR_FRAME_SIZE
	.align		4
.L_1:
        /*000c*/ 	.byte	0x04, 0x11
        /*000e*/ 	.short	(.L_3 - .L_2)
	.align		4
.L_2:
        /*0010*/ 	.word	index@(_Z11ghost_cellsPdii)
        /*0014*/ 	.word	0x00000000


	//----- nvinfo : EIATTR_REGCOUNT
	.align		4
.L_3:
        /*0018*/ 	.byte	0x04, 0x2f
        /*001a*/ 	.short	(.L_5 - .L_4)
	.align		4
.L_4:
        /*001c*/ 	.word	index@(_Z5pde_EPdS_dii)
        /*0020*/ 	.word	0x00000012


	//----- nvinfo : EIATTR_FRAME_SIZE
	.align		4
.L_5:
        /*0024*/ 	.byte	0x04, 0x11
        /*0026*/ 	.short	(.L_7 - .L_6)
	.align		4
.L_6:
        /*0028*/ 	.word	index@(_Z5pde_EPdS_dii)
        /*002c*/ 	.word	0x00000000


	//----- nvinfo : EIATTR_REGCOUNT
	.align		4
.L_7:
        /*0030*/ 	.byte	0x04, 0x2f
        /*0032*/ 	.short	(.L_9 - .L_8)
	.align		4
.L_8:
        /*0034*/ 	.word	index@(_Z5ode_EPdS_iiddd)
        /*0038*/ 	.word	0x00000010


	//----- nvinfo : EIATTR_FRAME_SIZE
	.align		4
.L_9:
        /*003c*/ 	.byte	0x04, 0x11
        /*003e*/ 	.short	(.L_11 - .L_10)
	.align		4
.L_10:
        /*0040*/ 	.word	index@(_Z5ode_EPdS_iiddd)
        /*0044*/ 	.word	0x00000000


	//----- nvinfo : EIATTR_REGCOUNT
	.align		4
.L_11:
        /*0048*/ 	.byte	0x04, 0x2f
        /*004a*/ 	.short	(.L_13 - .L_12)
	.align		4
.L_12:
        /*004c*/ 	.word	index@(_Z5ode_RPdS_iidddddd)
        /*0050*/ 	.word	0x0000001d


	//----- nvinfo : EIATTR_FRAME_SIZE
	.align		4
.L_13:
        /*0054*/ 	.byte	0x04, 0x11
        /*0056*/ 	.short	(.L_15 - .L_14)
	.align		4
.L_14:
        /*0058*/ 	.word	index@($__internal_3_$__cuda_sm20_div_rn_f64_full)
        /*005c*/ 	.word	0x00000000


	//----- nvinfo : EIATTR_FRAME_SIZE
	.align		4
.L_15:
        /*0060*/ 	.byte	0x04, 0x11
        /*0062*/ 	.short	(.L_17 - .L_16)
	.align		4
.L_16:
        /*0064*/ 	.word	index@(_Z5ode_RPdS_iidddddd)
        /*0068*/ 	.word	0x00000000


	//----- nvinfo : EIATTR_REGCOUNT
	.align		4
.L_17:
        /*006c*/ 	.byte	0x04, 0x2f
        /*006e*/ 	.short	(.L_19 - .L_18)
	.align		4
.L_18:
        /*0070*/ 	.word	index@(_Z15kernel_version2PdS_S_diiddddddd)
        /*0074*/ 	.word	0x0000001d


	//----- nvinfo : EIATTR_FRAME_SIZE
	.align		4
.L_19:
        /*0078*/ 	.byte	0x04, 0x11
        /*007a*/ 	.short	(.L_21 - .L_20)
	.align		4
.L_20:
        /*007c*/ 	.word	index@($__internal_2_$__cuda_sm20_div_rn_f64_full)
        /*0080*/ 	.word	0x00000000


	//----- nvinfo : EIATTR_FRAME_SIZE
	.align		4
.L_21:
        /*0084*/ 	.byte	0x04, 0x11
        /*0086*/ 	.short	(.L_23 - .L_22)
	.align		4
.L_22:
        /*0088*/ 	.word	index@(_Z15kernel_version2PdS_S_diiddddddd)
        /*008c*/ 	.word	0x00000000


	//----- nvinfo : EIATTR_REGCOUNT
	.align		4
.L_23:
        /*0090*/ 	.byte	0x04, 0x2f
        /*0092*/ 	.short	(.L_25 - .L_24)
	.align		4
.L_24:
        /*0094*/ 	.word	index@(_Z15kernel_version3PdS_S_diiddddddd)
        /*0098*/ 	.word	0x0000001e


	//----- nvinfo : EIATTR_FRAME_SIZE
	.align		4
.L_25:
        /*009c*/ 	.byte	0x04, 0x11
        /*009e*/ 	.short	(.L_27 - .L_26)
	.align		4
.L_26:
        /*00a0*/ 	.word	index@($__internal_1_$__cuda_sm20_div_rn_f64_full)
        /*00a4*/ 	.word	0x00000000


	//----- nvinfo : EIATTR_FRAME_SIZE
	.align		4
.L_27:
        /*00a8*/ 	.byte	0x04, 0x11
        /*00aa*/ 	.short	(.L_29 - .L_28)
	.align		4
.L_28:
        /*00ac*/ 	.word	index@(_Z15kernel_version3PdS_S_diiddddddd)
        /*00b0*/ 	.word	0x00000000


	//----- nvinfo : EIATTR_REGCOUNT
	.align		4
.L_29:
        /*00b4*/ 	.byte	0x04, 0x2f
        /*00b6*/ 	.short	(.L_31 - .L_30)
	.align		4
.L_30:
        /*00b8*/ 	.word	index@(_Z15kernel_version4PdS_S_diiddddddd)
        /*00bc*/ 	.word	0x0000001e


	//----- nvinfo : EIATTR_FRAME_SIZE
	.align		4
.L_31:
        /*00c0*/ 	.byte	0x04, 0x11
        /*00c2*/ 	.short	(.L_33 - .L_32)
	.align		4
.L_32:
        /*00c4*/ 	.word	index@($__internal_0_$__cuda_sm20_div_rn_f64_full)
        /*00c8*/ 	.word	0x00000000


	//----- nvinfo : EIATTR_FRAME_SIZE
	.align		4
.L_33:
        /*00cc*/ 	.byte	0x04, 0x11
        /*00ce*/ 	.short	(.L_35 - .L_34)
	.align		4
.L_34:
        /*00d0*/ 	.word	index@(_Z15kernel_version4PdS_S_diiddddddd)
        /*00d4*/ 	.word	0x00000000


	//----- nvinfo : EIATTR_MIN_STACK_SIZE
	.align		4
.L_35:
        /*00d8*/ 	.byte	0x04, 0x12
        /*00da*/ 	.short	(.L_37 - .L_36)
	.align		4
.L_36:
        /*00dc*/ 	.word	index@(_Z15kernel_version4PdS_S_diiddddddd)
        /*00e0*/ 	.word	0x00000000


	//----- nvinfo : EIATTR_MIN_STACK_SIZE
	.align		4
.L_37:
        /*00e4*/ 	.byte	0x04, 0x12
        /*00e6*/ 	.short	(.L_39 - .L_38)
	.align		4
.L_38:
        /*00e8*/ 	.word	index@(_Z15kernel_version3PdS_S_diiddddddd)
        /*00ec*/ 	.word	0x00000000


	//----- nvinfo : EIATTR_MIN_STACK_SIZE
	.align		4
.L_39:
        /*00f0*/ 	.byte	0x04, 0x12
        /*00f2*/ 	.short	(.L_41 - .L_40)
	.align		4
.L_40:
        /*00f4*/ 	.word	index@(_Z15kernel_version2PdS_S_diiddddddd)
        /*00f8*/ 	.word	0x00000000


	//----- nvinfo : EIATTR_MIN_STACK_SIZE
	.align		4
.L_41:
        /*00fc*/ 	.byte	0x04, 0x12
        /*00fe*/ 	.short	(.L_43 - .L_42)
	.align		4
.L_42:
        /*0100*/ 	.word	index@(_Z5ode_RPdS_iidddddd)
        /*0104*/ 	.word	0x00000000


	//----- nvinfo : EIATTR_MIN_STACK_SIZE
	.align		4
.L_43:
        /*0108*/ 	.byte	0x04, 0x12
        /*010a*/ 	.short	(.L_45 - .L_44)
	.align		4
.L_44:
        /*010c*/ 	.word	index@(_Z5ode_EPdS_iiddd)
        /*0110*/ 	.word	0x00000000


	//----- nvinfo : EIATTR_MIN_STACK_SIZE
	.align		4
.L_45:
        /*0114*/ 	.byte	0x04, 0x12
        /*0116*/ 	.short	(.L_47 - .L_46)
	.align		4
.L_46:
        /*0118*/ 	.word	index@(_Z5pde_EPdS_dii)
        /*011c*/ 	.word	0x00000000


	//----- nvinfo : EIATTR_MIN_STACK_SIZE
	.align		4
.L_47:
        /*0120*/ 	.byte	0x04, 0x12
        /*0122*/ 	.short	(.L_49 - .L_48)
	.align		4
.L_48:
        /*0124*/ 	.word	index@(_Z11ghost_cellsPdii)
        /*0128*/ 	.word	0x00000000
.L_49:


//--------------------- .nv.compat                --------------------------
	.section	.nv.compat,"",@"SHT_CUDA_COMPAT_INFO"
	.align	4
        /*0000*/ 	.byte	0x02, 0x09, 0x00, 0x00, 0x02, 0x02, 0x01, 0x00, 0x02, 0x05, 0x05, 0x00, 0x03, 0x07, 0x01, 0x01
        /*0010*/ 	.byte	0x02, 0x03, 0x00, 0x00, 0x02, 0x06, 0x01, 0x00, 0x04, 0x0b, 0x08, 0x00, 0x01, 0x00, 0x00, 0x00
        /*0020*/ 	.byte	0x00, 0x00, 0x00, 0x00


//--------------------- .nv.info._Z15kernel_version4PdS_S_diiddddddd --------------------------
	.section	.nv.info._Z15kernel_version4PdS_S_diiddddddd,"",@"SHT_CUDA_INFO"
	.sectionflags	@""
	.align	4


	//----- nvinfo : EIATTR_CUDA_API_VERSION
	.align		4
        /*0000*/ 	.byte	0x04, 0x37
        /*0002*/ 	.short	(.L_51 - .L_50)
.L_50:
        /*0004*/ 	.word	0x00000082


	//----- nvinfo : EIATTR_KPARAM_INFO
	.align		4
.L_51:
        /*0008*/ 	.byte	0x04, 0x17
        /*000a*/ 	.short	(.L_53 - .L_52)
.L_52:
        /*000c*/ 	.word	0x00000000
        /*0010*/ 	.short	0x000c
        /*0012*/ 	.short	0x0058
        /*0014*/ 	.byte	0x00, 0xf0, 0x21, 0x00


	//----- nvinfo : EIATTR_KPARAM_INFO
	.align		4
.L_53:
        /*0018*/ 	.byte	0x04, 0x17
        /*001a*/ 	.short	(.L_55 - .L_54)
.L_54:
        /*001c*/ 	.word	0x00000000
        /*0020*/ 	.short	0x000b
        /*0022*/ 	.short	0x0050
        /*0024*/ 	.byte	0x00, 0xf0, 0x21, 0x00


	//----- nvinfo : EIATTR_KPARAM_INFO
	.align		4
.L_55:
        /*0028*/ 	.byte	0x04, 0x17
        /*002a*/ 	.short	(.L_57 - .L_56)
.L_56:
        /*002c*/ 	.word	0x00000000
        /*0030*/ 	.short	0x000a
        /*0032*/ 	.short	0x0048
        /*0034*/ 	.byte	0x00, 0xf0, 0x21, 0x00


	//----- nvinfo : EIATTR_KPARAM_INFO
	.align		4
.L_57:
        /*0038*/ 	.byte	0x04, 0x17
        /*003a*/ 	.short	(.L_59 - .L_58)
.L_58:
        /*003c*/ 	.word	0x00000000
        /*0040*/ 	.short	0x0009
        /*0042*/ 	.short	0x0040
        /*0044*/ 	.byte	0x00, 0xf0, 0x21, 0x00


	//----- nvinfo : EIATTR_KPARAM_INFO
	.align		4
.L_59:
        /*0048*/ 	.byte	0x04, 0x17
        /*004a*/ 	.short	(.L_61 - .L_60)
.L_60:
        /*004c*/ 	.word	0x00000000
        /*0050*/ 	.short	0x0008
        /*0052*/ 	.short	0x0038
        /*0054*/ 	.byte	0x00, 0xf0, 0x21, 0x00


	//----- nvinfo : EIATTR_KPARAM_INFO
	.align		4
.L_61:
        /*0058*/ 	.byte	0x04, 0x17
        /*005a*/ 	.short	(.L_63 - .L_62)
.L_62:
        /*005c*/ 	.word	0x00000000
        /*0060*/ 	.short	0x0007
        /*0062*/ 	.short	0x0030
        /*0064*/ 	.byte	0x00, 0xf0, 0x21, 0x00


	//----- nvinfo : EIATTR_KPARAM_INFO
	.align		4
.L_63:
        /*0068*/ 	.byte	0x04, 0x17
        /*006a*/ 	.short	(.L_65 - .L_64)
.L_64:
        /*006c*/ 	.word	0x00000000
        /*0070*/ 	.short	0x0006
        /*0072*/ 	.short	0x0028
        /*0074*/ 	.byte	0x00, 0xf0, 0x21, 0x00


	//----- nvinfo : EIATTR_KPARAM_INFO
	.align		4
.L_65:
        /*0078*/ 	.byte	0x04, 0x17
        /*007a*/ 	.short	(.L_67 - .L_66)
.L_66:
        /*007c*/ 	.word	0x00000000
        /*0080*/ 	.short	0x0005
        /*0082*/ 	.short	0x0024
        /*0084*/ 	.byte	0x00, 0xf0, 0x11, 0x00


	//----- nvinfo : EIATTR_KPARAM_INFO
	.align		4
.L_67:
        /*0088*/ 	.byte	0x04, 0x17
        /*008a*/ 	.short	(.L_69 - .L_68)
.L_68:
        /*008c*/ 	.word	0x00000000
        /*0090*/ 	.short	0x0004
        /*0092*/ 	.short	0x0020
        /*0094*/ 	.byte	0x00, 0xf0, 0x11, 0x00


	//----- nvinfo : EIATTR_KPARAM_INFO
	.align		4
.L_69:
        /*0098*/ 	.byte	0x04, 0x17
        /*009a*/ 	.short	(.L_71 - .L_70)
.L_70:
        /*009c*/ 	.word	0x00000000
        /*00a0*/ 	.short	0x0003
        /*00a2*/ 	.short	0x0018
        /*00a4*/ 	.byte	0x00, 0xf0, 0x21, 0x00


	//----- nvinfo : EIATTR_KPARAM_INFO
	.align		4
.L_71:
        /*00a8*/ 	.byte	0x04, 0x17
        /*00aa*/ 	.short	(.L_73 - .L_72)
.L_72:
        /*00ac*/ 	.word	0x00000000
        /*00b0*/ 	.short	0x0002
        /*00b2*/ 	.short	0x0010
        /*00b4*/ 	.byte	0x00, 0xf5, 0x21, 0x00


	//----- nvinfo : EIATTR_KPARAM_INFO
	.align		4
.L_73:
        /*00b8*/ 	.byte	0x04, 0x17
        /*00ba*/ 	.short	(.L_75 - .L_74)
.L_74:
        /*00bc*/ 	.word	0x00000000
        /*00c0*/ 	.short	0x0001
        /*00c2*/ 	.short	0x0008
        /*00c4*/ 	.byte	0x00, 0xf5, 0x21, 0x00


	//----- nvinfo : EIATTR_KPARAM_INFO
	.align		4
.L_75:
        /*00c8*/ 	.byte	0x04, 0x17
        /*00ca*/ 	.short	(.L_77 - .L_76)
.L_76:
        /*00cc*/ 	.word	0x00000000
        /*00d0*/ 	.short	0x0000
        /*00d2*/ 	.short	0x0000
        /*00d4*/ 	.byte	0x00, 0xf5, 0x21, 0x00


	//----- nvinfo : EIATTR_SPARSE_MMA_MASK
	.align		4
.L_77:
        /*00d8*/ 	.byte	0x03, 0x50
        /*00da*/ 	.short	0x0000


	//----- nvinfo : EIATTR_MAXREG_COUNT
	.align		4
        /*00dc*/ 	.byte	0x03, 0x1b
        /*00de*/ 	.short	0x00ff


	//----- nvinfo : EIATTR_NUM_BARRIERS
	.align		4
        /*00e0*/ 	.byte	0x02, 0x4c
        /*00e2*/ 	.byte	0x01
	.zero		1


	//----- nvinfo : EIATTR_MERCURY_ISA_VERSION
	.align		4
        /*00e4*/ 	.byte	0x03, 0x5f
        /*00e6*/ 	.short	0x0101


	//----- nvinfo : EIATTR_VRC_CTA_INIT_COUNT
	.align		4
        /*00e8*/ 	.byte	0x02, 0x4a
	.zero		1
	.zero		1


	//----- nvinfo : EIATTR_EXIT_INSTR_OFFSETS
	.align		4
        /*00ec*/ 	.byte	0x04, 0x1c
        /*00ee*/ 	.short	(.L_79 - .L_78)


	//   ....[0]....
.L_78:
        /*00f0*/ 	.word	0x000000d0


	//   ....[1]....
        /*00f4*/ 	.word	0x00000990


	//----- nvinfo : EIATTR_CRS_STACK_SIZE
	.align		4
.L_79:
        /*00f8*/ 	.byte	0x04, 0x1e
        /*00fa*/ 	.short	(.L_81 - .L_80)
.L_80:
        /*00fc*/ 	.word	0x00000000


	//----- nvinfo : EIATTR_CBANK_PARAM_SIZE
	.align		4
.L_81:
        /*0100*/ 	.byte	0x03, 0x19
        /*0102*/ 	.short	0x0060


	//----- nvinfo : EIATTR_PARAM_CBANK
	.align		4
        /*0104*/ 	.byte	0x04, 0x0a
        /*0106*/ 	.short	(.L_83 - .L_82)
	.align		4
.L_82:
        /*0108*/ 	.word	index@(.nv.constant0._Z15kernel_version4PdS_S_diiddddddd)
        /*010c*/ 	.short	0x0380
        /*010e*/ 	.short	0x0060


	//----- nvinfo : EIATTR_SW_WAR
	.align		4
.L_83:
        /*0110*/ 	.byte	0x04, 0x36
        /*0112*/ 	.short	(.L_85 - .L_84)
.L_84:
        /*0114*/ 	.word	0x00000008
.L_85:


//--------------------- .nv.info._Z15kernel_version3PdS_S_diiddddddd --------------------------
	.section	.nv.info._Z15kernel_version3PdS_S_diiddddddd,"",@"SHT_CUDA_INFO"
	.sectionflags	@""
	.align	4


	//----- nvinfo : EIATTR_CUDA_API_VERSION
	.align		4
        /*0000*/ 	.byte	0x04, 0x37
        /*0002*/ 	.short	(.L_87 - .L_86)
.L_86:
        /*0004*/ 	.word	0x00000082


	//----- nvinfo : EIATTR_KPARAM_INFO
	.align		4
.L_87:
        /*0008*/ 	.byte	0x04, 0x17
        /*000a*/ 	.short	(.L_89 - .L_88)
.L_88:
        /*000c*/ 	.word	0x00000000
        /*0010*/ 	.short	0x000c
        /*0012*/ 	.short	0x0058
        /*0014*/ 	.byte	0x00, 0xf0, 0x21, 0x00


	//----- nvinfo : EIATTR_KPARAM_INFO
	.align		4
.L_89:
        /*0018*/ 	.byte	0x04, 0x17
        /*001a*/ 	.short	(.L_91 - .L_90)
.L_90:
        /*001c*/ 	.word	0x00000000
        /*0020*/ 	.short	0x000b
        /*0022*/ 	.short	0x0050
        /*0024*/ 	.byte	0x00, 0xf0, 0x21, 0x00


	//----- nvinfo : EIATTR_KPARAM_INFO
	.align		4
.L_91:
        /*0028*/ 	.byte	0x04, 0x17
        /*002a*/ 	.short	(.L_93 - .L_92)
.L_92:
        /*002c*/ 	.word	0x00000000
        /*0030*/ 	.short	0x000a
        /*0032*/ 	.short	0x0048
        /*0034*/ 	.byte	0x00, 0xf0, 0x21, 0x00


	//----- nvinfo : EIATTR_KPARAM_INFO
	.align		4
.L_93:
        /*0038*/ 	.byte	0x04, 0x17
        /*003a*/ 	.short	(.L_95 - .L_94)
.L_94:
        /*003c*/ 	.word	0x00000000
        /*0040*/ 	.short	0x0009
        /*0042*/ 	.short	0x0040
        /*0044*/ 	.byte	0x00, 0xf0, 0x21, 0x00


	//----- nvinfo : EIATTR_KPARAM_INFO
	.align		4
.L_95:
        /*0048*/ 	.byte	0x04, 0x17
        /*004a*/ 	.short	(.L_97 - .L_96)
.L_96:
        /*004c*/ 	.word	0x00000000
        /*0050*/ 	.short	0x0008
        /*0052*/ 	.short	0x0038
        /*0054*/ 	.byte	0x00, 0xf0, 0x21, 0x00


	//----- nvinfo : EIATTR_KPARAM_INFO
	.align		4
.L_97:
        /*0058*/ 	.byte	0x04, 0x17
        /*005a*/ 	.short	(.L_99 - .L_98)
.L_98:
        /*005c*/ 	.word	0x00000000
        /*0060*/ 	.short	0x0007
        /*0062*/ 	.short	0x0030
        /*0064*/ 	.byte	0x00, 0xf0, 0x21, 0x00


	//----- nvinfo : EIATTR_KPARAM_INFO
	.align		4
.L_99:
        /*0068*/ 	.byte	0x04, 0x17
        /*006a*/ 	.short	(.L_101 - .L_100)
.L_100:
        /*006c*/ 	.word	0x00000000
        /*0070*/ 	.short	0x0006
        /*0072*/ 	.short	0x0028
        /*0074*/ 	.byte	0x00, 0xf0, 0x21, 0x00


	//----- nvinfo : EIATTR_KPARAM_INFO
	.align		4
.L_101:
        /*0078*/ 	.byte	0x04, 0x17
        /*007a*/ 	.short	(.L_103 - .L_102)
.L_102:
        /*007c*/ 	.word	0x00000000
        /*0080*/ 	.short	0x0005
        /*0082*/ 	.short	0x0024
        /*0084*/ 	.byte	0x00, 0xf0, 0x11, 0x00


	//----- nvinfo : EIATTR_KPARAM_INFO
	.align		4
.L_103:
        /*0088*/ 	.byte	0x04, 0x17
        /*008a*/ 	.short	(.L_105 - .L_104)
.L_104:
        /*008c*/ 	.word	0x00000000
        /*0090*/ 	.short	0x0004
        /*0092*/ 	.short	0x0020
        /*0094*/ 	.byte	0x00, 0xf0, 0x11, 0x00


	//----- nvinfo : EIATTR_KPARAM_INFO
	.align		4
.L_105:
        /*0098*/ 	.byte	0x04, 0x17
        /*009a*/ 	.short	(.L_107 - .L_106)
.L_106:
        /*009c*/ 	.word	0x00000000
        /*00a0*/ 	.short	0x0003
        /*00a2*/ 	.short	0x0018
        /*00a4*/ 	.byte	0x00, 0xf0, 0x21, 0x00


	//----- nvinfo : EIATTR_KPARAM_INFO
	.align		4
.L_107:
        /*00a8*/ 	.byte	0x04, 0x17
        /*00aa*/ 	.short	(.L_109 - .L_108)
.L_108:
        /*00ac*/ 	.word	0x00000000
        /*00b0*/ 	.short	0x0002
        /*00b2*/ 	.short	0x0010
        /*00b4*/ 	.byte	0x00, 0xf5, 0x21, 0x00


	//----- nvinfo : EIATTR_KPARAM_INFO
	.align		4
.L_109:
        /*00b8*/ 	.byte	0x04, 0x17
        /*00ba*/ 	.short	(.L_111 - .L_110)
.L_110:
        /*00bc*/ 	.word	0x00000000
        /*00c0*/ 	.short	0x0001
        /*00c2*/ 	.short	0x0008
        /*00c4*/ 	.byte	0x00, 0xf5, 0x21, 0x00


	//----- nvinfo : EIATTR_KPARAM_INFO
	.align		4
.L_111:
        /*00c8*/ 	.byte	0x04, 0x17
        /*00ca*/ 	.short	(.L_113 - .L_112)
.L_112:
        /*00cc*/ 	.word	0x00000000
        /*00d0*/ 	.short	0x0000
        /*00d2*/ 	.short	0x0000
        /*00d4*/ 	.byte	0x00, 0xf5, 0x21, 0x00


	//----- nvinfo : EIATTR_SPARSE_MMA_MASK
	.align		4
.L_113:
        /*00d8*/ 	.byte	0x03, 0x50
        /*00da*/ 	.short	0x0000


	//----- nvinfo : EIATTR_MAXREG_COUNT
	.align		4
        /*00dc*/ 	.byte	0x03, 0x1b
        /*00de*/ 	.short	0x00ff


	//----- nvinfo : EIATTR_NUM_BARRIERS
	.align		4
        /*00e0*/ 	.byte	0x02, 0x4c
        /*00e2*/ 	.byte	0x01
	.zero		1


	//----- nvinfo : EIATTR_MERCURY_ISA_VERSION
	.align		4
        /*00e4*/ 	.byte	0x03, 0x5f
        /*00e6*/ 	.short	0x0101


	//----- nvinfo : EIATTR_VRC_CTA_INIT_COUNT
	.align		4
        /*00e8*/ 	.byte	0x02, 0x4a
	.zero		1
	.zero		1


	//----- nvinfo : EIATTR_EXIT_INSTR_OFFSETS
	.align		4
        /*00ec*/ 	.byte	0x04, 0x1c
        /*00ee*/ 	.short	(.L_115 - .L_114)


	//   ....[0]....
.L_114:
        /*00f0*/ 	.word	0x000000d0


	//   ....[1]....
        /*00f4*/ 	.word	0x00000770


	//----- nvinfo : EIATTR_CRS_STACK_SIZE
	.align		4
.L_115:
        /*00f8*/ 	.byte	0x04, 0x1e
        /*00fa*/ 	.short	(.L_117 - .L_116)
.L_116:
        /*00fc*/ 	.word	0x00000000


	//----- nvinfo : EIATTR_CBANK_PARAM_SIZE
	.align		4
.L_117:
        /*0100*/ 	.byte	0x03, 0x19
        /*0102*/ 	.short	0x0060


	//----- nvinfo : EIATTR_PARAM_CBANK
	.align		4
        /*0104*/ 	.byte	0x04, 0x0a
        /*0106*/ 	.short	(.L_119 - .L_118)
	.align		4
.L_118:
        /*0108*/ 	.word	index@(.nv.constant0._Z15kernel_version3PdS_S_diiddddddd)
        /*010c*/ 	.short	0x0380
        /*010e*/ 	.short	0x0060


	//----- nvinfo : EIATTR_SW_WAR
	.align		4
.L_119:
        /*0110*/ 	.byte	0x04, 0x36
        /*0112*/ 	.short	(.L_121 - .L_120)
.L_120:
        /*0114*/ 	.word	0x00000008
.L_121:


//--------------------- .nv.info._Z15kernel_version2PdS_S_diiddddddd --------------------------
	.section	.nv.info._Z15kernel_version2PdS_S_diiddddddd,"",@"SHT_CUDA_INFO"
	.sectionflags	@""
	.align	4


	//----- nvinfo : EIATTR_CUDA_API_VERSION
	.align		4
        /*0000*/ 	.byte	0x04, 0x37
        /*0002*/ 	.short	(.L_123 - .L_122)
.L_122:
        /*0004*/ 	.word	0x00000082


	//----- nvinfo : EIATTR_KPARAM_INFO
	.align		4
.L_123:
        /*0008*/ 	.byte	0x04, 0x17
        /*000a*/ 	.short	(.L_125 - .L_124)
.L_124:
        /*000c*/ 	.word	0x00000000
        /*0010*/ 	.short	0x000c
        /*0012*/ 	.short	0x0058
        /*0014*/ 	.byte	0x00, 0xf0, 0x21, 0x00


	//----- nvinfo : EIATTR_KPARAM_INFO
	.align		4
.L_125:
        /*0018*/ 	.byte	0x04, 0x17
        /*001a*/ 	.short	(.L_127 - .L_126)
.L_126:
        /*001c*/ 	.word	0x00000000
        /*0020*/ 	.short	0x000b
        /*0022*/ 	.short	0x0050
        /*0024*/ 	.byte	0x00, 0xf0, 0x21, 0x00


	//----- nvinfo : EIATTR_KPARAM_INFO
	.align		4
.L_127:
        /*0028*/ 	.byte	0x04, 0x17
        /*002a*/ 	.short	(.L_129 - .L_128)
.L_128:
        /*002c*/ 	.word	0x00000000
        /*0030*/ 	.short	0x000a
        /*0032*/ 	.short	0x0048
        /*0034*/ 	.byte	0x00, 0xf0, 0x21, 0x00


	//----- nvinfo : EIATTR_KPARAM_INFO
	.align		4
.L_129:
        /*0038*/ 	.byte	0x04, 0x17
        /*003a*/ 	.short	(.L_131 - .L_130)
.L_130:
        /*003c*/ 	.word	0x00000000
        /*0040*/ 	.short	0x0009
        /*0042*/ 	.short	0x0040
        /*0044*/ 	.byte	0x00, 0xf0, 0x21, 0x00


	//----- nvinfo : EIATTR_KPARAM_INFO
	.align		4
.L_131:
        /*0048*/ 	.byte	0x04, 0x17
        /*004a*/ 	.short	(.L_133 - .L_132)
.L_132:
        /*004c*/ 	.word	0x00000000
        /*0050*/ 	.short	0x0008
        /*0052*/ 	.short	0x0038
        /*0054*/ 	.byte	0x00, 0xf0, 0x21, 0x00


	//----- nvinfo : EIATTR_KPARAM_INFO
	.align		4
.L_133:
        /*0058*/ 	.byte	0x04, 0x17
        /*005a*/ 	.short	(.L_135 - .L_134)
.L_134:
        /*005c*/ 	.word	0x00000000
        /*0060*/ 	.short	0x0007
        /*0062*/ 	.short	0x0030
        /*0064*/ 	.byte	0x00, 0xf0, 0x21, 0x00


	//----- nvinfo : EIATTR_KPARAM_INFO
	.align		4
.L_135:
        /*0068*/ 	.byte	0x04, 0x17
        /*006a*/ 	.short	(.L_137 - .L_136)
.L_136:
        /*006c*/ 	.word	0x00000000
        /*0070*/ 	.short	0x0006
        /*0072*/ 	.short	0x0028
        /*0074*/ 	.byte	0x00, 0xf0, 0x21, 0x00


	//----- nvinfo : EIATTR_KPARAM_INFO
	.align		4
.L_137:
        /*0078*/ 	.byte	0x04, 0x17
        /*007a*/ 	.short	(.L_139 - .L_138)
.L_138:
        /*007c*/ 	.word	0x00000000
        /*0080*/ 	.short	0x0005
        /*0082*/ 	.short	0x0024
        /*0084*/ 	.byte	0x00, 0xf0, 0x11, 0x00


	//----- nvinfo : EIATTR_KPARAM_INFO
	.align		4
.L_139:
        /*0088*/ 	.byte	0x04, 0x17
        /*008a*/ 	.short	(.L_141 - .L_140)
.L_140:
        /*008c*/ 	.word	0x00000000
        /*0090*/ 	.short	0x0004
        /*0092*/ 	.short	0x0020
        /*0094*/ 	.byte	0x00, 0xf0, 0x11, 0x00


	//----- nvinfo : EIATTR_KPARAM_INFO
	.align		4
.L_141:
        /*0098*/ 	.byte	0x04, 0x17
        /*009a*/ 	.short	(.L_143 - .L_142)
.L_142:
        /*009c*/ 	.word	0x00000000
        /*00a0*/ 	.short	0x0003
        /*00a2*/ 	.short	0x0018
        /*00a4*/ 	.byte	0x00, 0xf0, 0x21, 0x00


	//----- nvinfo : EIATTR_KPARAM_INFO
	.align		4
.L_143:
        /*00a8*/ 	.byte	0x04, 0x17
        /*00aa*/ 	.short	(.L_145 - .L_144)
.L_144:
        /*00ac*/ 	.word	0x00000000
        /*00b0*/ 	.short	0x0002
        /*00b2*/ 	.short	0x0010
        /*00b4*/ 	.byte	0x00, 0xf5, 0x21, 0x00


	//----- nvinfo : EIATTR_KPARAM_INFO
	.align		4
.L_145:
        /*00b8*/ 	.byte	0x04, 0x17
        /*00ba*/ 	.short	(.L_147 - .L_146)
.L_146:
        /*00bc*/ 	.word	0x00000000
        /*00c0*/ 	.short	0x0001
        /*00c2*/ 	.short	0x0008
        /*00c4*/ 	.byte	0x00, 0xf5, 0x21, 0x00


	//----- nvinfo : EIATTR_KPARAM_INFO
	.align		4
.L_147:
        /*00c8*/ 	.byte	0x04, 0x17
        /*00ca*/ 	.short	(.L_149 - .L_148)
.L_148:
        /*00cc*/ 	.word	0x00000000
        /*00d0*/ 	.short	0x0000
        /*00d2*/ 	.short	0x0000
        /*00d4*/ 	.byte	0x00, 0xf5, 0x21, 0x00


	//----- nvinfo : EIATTR_SPARSE_MMA_MASK
	.align		4
.L_149:
        /*00d8*/ 	.byte	0x03, 0x50
        /*00da*/ 	.short	0x0000


	//----- nvinfo : EIATTR_MAXREG_COUNT
	.align		4
        /*00dc*/ 	.byte	0x03, 0x1b
        /*00de*/ 	.short	0x00ff


	//----- nvinfo : EIATTR_NUM_BARRIERS
	.align		4
        /*00e0*/ 	.byte	0x02, 0x4c
        /*00e2*/ 	.byte	0x01
	.zero		1


	//----- nvinfo : EIATTR_MERCURY_ISA_VERSION
	.align		4
        /*00e4*/ 	.byte	0x03, 0x5f
        /*00e6*/ 	.short	0x0101


	//----- nvinfo : EIATTR_VRC_CTA_INIT_COUNT
	.align		4
        /*00e8*/ 	.byte	0x02, 0x4a
	.zero		1
	.zero		1


	//----- nvinfo : EIATTR_EXIT_INSTR_OFFSETS
	.align		4
        /*00ec*/ 	.byte	0x04, 0x1c
        /*00ee*/ 	.short	(.L_151 - .L_150)


	//   ....[0]....
.L_150:
        /*00f0*/ 	.word	0x000000d0


	//   ....[1]....
        /*00f4*/ 	.word	0x00000780


	//----- nvinfo : EIATTR_CRS_STACK_SIZE
	.align		4
.L_151:
        /*00f8*/ 	.byte	0x04, 0x1e
        /*00fa*/ 	.short	(.L_153 - .L_152)
.L_152:
        /*00fc*/ 	.word	0x00000000


	//----- nvinfo : EIATTR_CBANK_PARAM_SIZE
	.align		4
.L_153:
        /*0100*/ 	.byte	0x03, 0x19
        /*0102*/ 	.short	0x0060


	//----- nvinfo : EIATTR_PARAM_CBANK
	.align		4
        /*0104*/ 	.byte	0x04, 0x0a
        /*0106*/ 	.short	(.L_155 - .L_154)
	.align		4
.L_154:
        /*0108*/ 	.word	index@(.nv.constant0._Z15kernel_version2PdS_S_diiddddddd)
        /*010c*/ 	.short	0x0380
        /*010e*/ 	.short	0x0060


	//----- nvinfo : EIATTR_SW_WAR
	.align		4
.L_155:
        /*0110*/ 	.byte	0x04, 0x36
        /*0112*/ 	.short	(.L_157 - .L_156)
.L_156:
        /*0114*/ 	.word	0x00000008
.L_157:


//--------------------- .nv.info._Z5ode_RPdS_iidddddd --------------------------
	.section	.nv.info._Z5ode_RPdS_iidddddd,"",@"SHT_CUDA_INFO"
	.sectionflags	@""
	.align	4


	//----- nvinfo : EIATTR_CUDA_API_VERSION
	.align		4
        /*0000*/ 	.byte	0x04, 0x37
        /*0002*/ 	.short	(.L_159 - .L_158)
.L_158:
        /*0004*/ 	.word	0x00000082


	//----- nvinfo : EIATTR_KPARAM_INFO
	.align		4
.L_159:
        /*0008*/ 	.byte	0x04, 0x17
        /*000a*/ 	.short	(.L_161 - .L_160)
.L_160:
        /*000c*/ 	.word	0x00000000
        /*0010*/ 	.short	0x0009
        /*0012*/ 	.short	0x0040
        /*0014*/ 	.byte	0x00, 0xf0, 0x21, 0x00


	//----- nvinfo : EIATTR_KPARAM_INFO
	.align		4
.L_161:
        /*0018*/ 	.byte	0x04, 0x17
        /*001a*/ 	.short	(.L_163 - .L_162)
.L_162:
        /*001c*/ 	.word	0x00000000
        /*0020*/ 	.short	0x0008
        /*0022*/ 	.short	0x0038
        /*0024*/ 	.byte	0x00, 0xf0, 0x21, 0x00


	//----- nvinfo : EIATTR_KPARAM_INFO
	.align		4
.L_163:
        /*0028*/ 	.byte	0x04, 0x17
        /*002a*/ 	.short	(.L_165 - .L_164)
.L_164:
        /*002c*/ 	.word	0x00000000
        /*0030*/ 	.short	0x0007
        /*0032*/ 	.short	0x0030
        /*0034*/ 	.byte	0x00, 0xf0, 0x21, 0x00


	//----- nvinfo : EIATTR_KPARAM_INFO
	.align		4
.L_165:
        /*0038*/ 	.byte	0x04, 0x17
        /*003a*/ 	.short	(.L_167 - .L_166)
.L_166:
        /*003c*/ 	.word	0x00000000
        /*0040*/ 	.short	0x0006
        /*0042*/ 	.short	0x0028
        /*0044*/ 	.byte	0x00, 0xf0, 0x21, 0x00


	//----- nvinfo : EIATTR_KPARAM_INFO
	.align		4
.L_167:
        /*0048*/ 	.byte	0x04, 0x17
        /*004a*/ 	.short	(.L_169 - .L_168)
.L_168:
        /*004c*/ 	.word	0x00000000
        /*0050*/ 	.short	0x0005
        /*0052*/ 	.short	0x0020
        /*0054*/ 	.byte	0x00, 0xf0, 0x21, 0x00


	//----- nvinfo : EIATTR_KPARAM_INFO
	.align		4
.L_169:
        /*0058*/ 	.byte	0x04, 0x17
        /*005a*/ 	.short	(.L_171 - .L_170)
.L_170:
        /*005c*/ 	.word	0x00000000
        /*0060*/ 	.short	0x0004
        /*0062*/ 	.short	0x0018
        /*0064*/ 	.byte	0x00, 0xf0, 0x21, 0x00


	//----- nvinfo : EIATTR_KPARAM_INFO
	.align		4
.L_171:
        /*0068*/ 	.byte	0x04, 0x17
        /*006a*/ 	.short	(.L_173 - .L_172)
.L_172:
        /*006c*/ 	.word	0x00000000
        /*0070*/ 	.short	0x0003
        /*0072*/ 	.short	0x0014
        /*0074*/ 	.byte	0x00, 0xf0, 0x11, 0x00


	//----- nvinfo : EIATTR_KPARAM_INFO
	.align		4
.L_173:
        /*0078*/ 	.byte	0x04, 0x17
        /*007a*/ 	.short	(.L_175 - .L_174)
.L_174:
        /*007c*/ 	.word	0x00000000
        /*0080*/ 	.short	0x0002
        /*0082*/ 	.short	0x0010
        /*0084*/ 	.byte	0x00, 0xf0, 0x11, 0x00


	//----- nvinfo : EIATTR_KPARAM_INFO
	.align		4
.L_175:
        /*0088*/ 	.byte	0x04, 0x17
        /*008a*/ 	.short	(.L_177 - .L_176)
.L_176:
        /*008c*/ 	.word	0x00000000
        /*0090*/ 	.short	0x0001
        /*0092*/ 	.short	0x0008
        /*0094*/ 	.byte	0x00, 0xf5, 0x21, 0x00


	//----- nvinfo : EIATTR_KPARAM_INFO
	.align		4
.L_177:
        /*0098*/ 	.byte	0x04, 0x17
        /*009a*/ 	.short	(.L_179 - .L_178)
.L_178:
        /*009c*/ 	.word	0x00000000
        /*00a0*/ 	.short	0x0000
        /*00a2*/ 	.short	0x0000
        /*00a4*/ 	.byte	0x00, 0xf5, 0x21, 0x00


	//----- nvinfo : EIATTR_SPARSE_MMA_MASK
	.align		4
.L_179:
        /*00a8*/ 	.byte	0x03, 0x50
        /*00aa*/ 	.short	0x0000


	//----- nvinfo : EIATTR_MAXREG_COUNT
	.align		4
        /*00ac*/ 	.byte	0x03, 0x1b
        /*00ae*/ 	.short	0x00ff


	//----- nvinfo : EIATTR_MERCURY_ISA_VERSION
	.align		4
        /*00b0*/ 	.byte	0x03, 0x5f
        /*00b2*/ 	.short	0x0101


	//----- nvinfo : EIATTR_VRC_CTA_INIT_COUNT
	.align		4
        /*00b4*/ 	.byte	0x02, 0x4a
	.zero		1
	.zero		1


	//----- nvinfo : EIATTR_EXIT_INSTR_OFFSETS
	.align		4
        /*00b8*/ 	.byte	0x04, 0x1c
        /*00ba*/ 	.short	(.L_181 - .L_180)


	//   ....[0]....
.L_180:
        /*00bc*/ 	.word	0x000000d0


	//   ....[1]....
        /*00c0*/ 	.word	0x000003a0


	//----- nvinfo : EIATTR_CRS_STACK_SIZE
	.align		4
.L_181:
        /*00c4*/ 	.byte	0x04, 0x1e
        /*00c6*/ 	.short	(.L_183 - .L_182)
.L_182:
        /*00c8*/ 	.word	0x00000000


	//----- nvinfo : EIATTR_CBANK_PARAM_SIZE
	.align		4
.L_183:
        /*00cc*/ 	.byte	0x03, 0x19
        /*00ce*/ 	.short	0x0048


	//----- nvinfo : EIATTR_PARAM_CBANK
	.align		4
        /*00d0*/ 	.byte	0x04, 0x0a
        /*00d2*/ 	.short	(.L_185 - .L_184)
	.align		4
.L_184:
        /*00d4*/ 	.word	index@(.nv.constant0._Z5ode_RPdS_iidddddd)
        /*00d8*/ 	.short	0x0380
        /*00da*/ 	.short	0x0048


	//----- nvinfo : EIATTR_SW_WAR
	.align		4
.L_185:
        /*00dc*/ 	.byte	0x04, 0x36
        /*00de*/ 	.short	(.L_187 - .L_186)
.L_186:
        /*00e0*/ 	.word	0x00000008
.L_187:


//--------------------- .nv.info._Z5ode_EPdS_iiddd --------------------------
	.section	.nv.info._Z5ode_EPdS_iiddd,"",@"SHT_CUDA_INFO"
	.sectionflags	@""
	.align	4


	//----- nvinfo : EIATTR_CUDA_API_VERSION
	.align		4
        /*0000*/ 	.byte	0x04, 0x37
        /*0002*/ 	.short	(.L_189 - .L_188)
.L_188:
        /*0004*/ 	.word	0x00000082


	//----- nvinfo : EIATTR_KPARAM_INFO
	.align		4
.L_189:
        /*0008*/ 	.byte	0x04, 0x17
        /*000a*/ 	.short	(.L_191 - .L_190)
.L_190:
        /*000c*/ 	.word	0x00000000
        /*0010*/ 	.short	0x0006
        /*0012*/ 	.short	0x0028
        /*0014*/ 	.byte	0x00, 0xf0, 0x21, 0x00


	//----- nvinfo : EIATTR_KPARAM_INFO
	.align		4
.L_191:
        /*0018*/ 	.byte	0x04, 0x17
        /*001a*/ 	.short	(.L_193 - .L_192)
.L_192:
        /*001c*/ 	.word	0x00000000
        /*0020*/ 	.short	0x0005
        /*0022*/ 	.short	0x0020
        /*0024*/ 	.byte	0x00, 0xf0, 0x21, 0x00


	//----- nvinfo : EIATTR_KPARAM_INFO
	.align		4
.L_193:
        /*0028*/ 	.byte	0x04, 0x17
        /*002a*/ 	.short	(.L_195 - .L_194)
.L_194:
        /*002c*/ 	.word	0x00000000
        /*0030*/ 	.short	0x0004
        /*0032*/ 	.short	0x0018
        /*0034*/ 	.byte	0x00, 0xf0, 0x21, 0x00


	//----- nvinfo : EIATTR_KPARAM_INFO
	.align		4
.L_195:
        /*0038*/ 	.byte	0x04, 0x17
        /*003a*/ 	.short	(.L_197 - .L_196)
.L_196:
        /*003c*/ 	.word	0x00000000
        /*0040*/ 	.short	0x0003
        /*0042*/ 	.short	0x0014
        /*0044*/ 	.byte	0x00, 0xf0, 0x11, 0x00


	//----- nvinfo : EIATTR_KPARAM_INFO
	.align		4
.L_197:
        /*0048*/ 	.byte	0x04, 0x17
        /*004a*/ 	.short	(.L_199 - .L_198)
.L_198:
        /*004c*/ 	.word	0x00000000
        /*0050*/ 	.short	0x0002
        /*0052*/ 	.short	0x0010
        /*0054*/ 	.byte	0x00, 0xf0, 0x11, 0x00


	//----- nvinfo : EIATTR_KPARAM_INFO
	.align		4
.L_199:
        /*0058*/ 	.byte	0x04, 0x17
        /*005a*/ 	.short	(.L_201 - .L_200)
.L_200:
        /*005c*/ 	.word	0x00000000
        /*0060*/ 	.short	0x0001
        /*0062*/ 	.short	0x0008
        /*0064*/ 	.byte	0x00, 0xf5, 0x21, 0x00


	//----- nvinfo : EIATTR_KPARAM_INFO
	.align		4
.L_201:
        /*0068*/ 	.byte	0x04, 0x17
        /*006a*/ 	.short	(.L_203 - .L_202)
.L_202:
        /*006c*/ 	.word	0x00000000
        /*0070*/ 	.short	0x0000
        /*0072*/ 	.short	0x0000
        /*0074*/ 	.byte	0x00, 0xf5, 0x21, 0x00


	//----- nvinfo : EIATTR_SPARSE_MMA_MASK
	.align		4
.L_203:
        /*0078*/ 	.byte	0x03, 0x50
        /*007a*/ 	.short	0x0000


	//----- nvinfo : EIATTR_MAXREG_COUNT
	.align		4
        /*007c*/ 	.byte	0x03, 0x1b
        /*007e*/ 	.short	0x00ff


	//----- nvinfo : EIATTR_MERCURY_ISA_VERSION
	.align		4
        /*0080*/ 	.byte	0x03, 0x5f
        /*0082*/ 	.short	0x0101


	//----- nvinfo : EIATTR_VRC_CTA_INIT_COUNT
	.align		4
        /*0084*/ 	.byte	0x02, 0x4a
	.zero		1
	.zero		1


	//----- nvinfo : EIATTR_EXIT_INSTR_OFFSETS
	.align		4
        /*0088*/ 	.byte	0x04, 0x1c
        /*008a*/ 	.short	(.L_205 - .L_204)


	//   ....[0]....
.L_204:
        /*008c*/ 	.word	0x000000d0


	//   ....[1]....
        /*0090*/ 	.word	0x00000220


	//----- nvinfo : EIATTR_CBANK_PARAM_SIZE
	.align		4
.L_205:
        /*0094*/ 	.byte	0x03, 0x19
        /*0096*/ 	.short	0x0030


	//----- nvinfo : EIATTR_PARAM_CBANK
	.align		4
        /*0098*/ 	.byte	0x04, 0x0a
        /*009a*/ 	.short	(.L_207 - .L_206)
	.align		4
.L_206:
        /*009c*/ 	.word	index@(.nv.constant0._Z5ode_EPdS_iiddd)
        /*00a0*/ 	.short	0x0380
        /*00a2*/ 	.short	0x0030


	//----- nvinfo : EIATTR_SW_WAR
	.align		4
.L_207:
        /*00a4*/ 	.byte	0x04, 0x36
        /*00a6*/ 	.short	(.L_209 - .L_208)
.L_208:
        /*00a8*/ 	.word	0x00000008
.L_209:


//--------------------- .nv.info._Z5pde_EPdS_dii  --------------------------
	.section	.nv.info._Z5pde_EPdS_dii,"",@"SHT_CUDA_INFO"
	.sectionflags	@""
	.align	4


	//----- nvinfo : EIATTR_CUDA_API_VERSION
	.align		4
        /*0000*/ 	.byte	0x04, 0x37
        /*0002*/ 	.short	(.L_211 - .L_210)
.L_210:
        /*0004*/ 	.word	0x00000082


	//----- nvinfo : EIATTR_KPARAM_INFO
	.align		4
.L_211:
        /*0008*/ 	.byte	0x04, 0x17
        /*000a*/ 	.short	(.L_213 - .L_212)
.L_212:
        /*000c*/ 	.word	0x00000000
        /*0010*/ 	.short	0x0004
        /*0012*/ 	.short	0x001c
        /*0014*/ 	.byte	0x00, 0xf0, 0x11, 0x00


	//----- nvinfo : EIATTR_KPARAM_INFO
	.align		4
.L_213:
        /*0018*/ 	.byte	0x04, 0x17
        /*001a*/ 	.short	(.L_215 - .L_214)
.L_214:
        /*001c*/ 	.word	0x00000000
        /*0020*/ 	.short	0x0003
        /*0022*/ 	.short	0x0018
        /*0024*/ 	.byte	0x00, 0xf0, 0x11, 0x00


	//----- nvinfo : EIATTR_KPARAM_INFO
	.align		4
.L_215:
        /*0028*/ 	.byte	0x04, 0x17
        /*002a*/ 	.short	(.L_217 - .L_216)
.L_216:
        /*002c*/ 	.word	0x00000000
        /*0030*/ 	.short	0x0002
        /*0032*/ 	.short	0x0010
        /*0034*/ 	.byte	0x00, 0xf0, 0x21, 0x00


	//----- nvinfo : EIATTR_KPARAM_INFO
	.align		4
.L_217:
        /*0038*/ 	.byte	0x04, 0x17
        /*003a*/ 	.short	(.L_219 - .L_218)
.L_218:
        /*003c*/ 	.word	0x00000000
        /*0040*/ 	.short	0x0001
        /*0042*/ 	.short	0x0008
        /*0044*/ 	.byte	0x00, 0xf5, 0x21, 0x00


	//----- nvinfo : EIATTR_KPARAM_INFO
	.align		4
.L_219:
        /*0048*/ 	.byte	0x04, 0x17
        /*004a*/ 	.short	(.L_221 - .L_220)
.L_220:
        /*004c*/ 	.word	0x00000000
        /*0050*/ 	.short	0x0000
        /*0052*/ 	.short	0x0000
        /*0054*/ 	.byte	0x00, 0xf5, 0x21, 0x00


	//----- nvinfo : EIATTR_SPARSE_MMA_MASK
	.align		4
.L_221:
        /*0058*/ 	.byte	0x03, 0x50
        /*005a*/ 	.short	0x0000


	//----- nvinfo : EIATTR_MAXREG_COUNT
	.align		4
        /*005c*/ 	.byte	0x03, 0x1b
        /*005e*/ 	.short	0x00ff


	//----- nvinfo : EIATTR_MERCURY_ISA_VERSION
	.align		4
        /*0060*/ 	.byte	0x03, 0x5f
        /*0062*/ 	.short	0x0101


	//----- nvinfo : EIATTR_VRC_CTA_INIT_COUNT
	.align		4
        /*0064*/ 	.byte	0x02, 0x4a
	.zero		1
	.zero		1


	//----- nvinfo : EIATTR_EXIT_INSTR_OFFSETS
	.align		4
        /*0068*/ 	.byte	0x04, 0x1c
        /*006a*/ 	.short	(.L_223 - .L_222)


	//   ....[0]....
.L_222:
        /*006c*/ 	.word	0x000000d0


	//   ....[1]....
        /*0070*/ 	.word	0x00000290


	//----- nvinfo : EIATTR_CBANK_PARAM_SIZE
	.align		4
.L_223:
        /*0074*/ 	.byte	0x03, 0x19
        /*0076*/ 	.short	0x0020


	//----- nvinfo : EIATTR_PARAM_CBANK
	.align		4
        /*0078*/ 	.byte	0x04, 0x0a
        /*007a*/ 	.short	(.L_225 - .L_224)
	.align		4
.L_224:
        /*007c*/ 	.word	index@(.nv.constant0._Z5pde_EPdS_dii)
        /*0080*/ 	.short	0x0380
        /*0082*/ 	.short	0x0020


	//----- nvinfo : EIATTR_SW_WAR
	.align		4
.L_225:
        /*0084*/ 	.byte	0x04, 0x36
        /*0086*/ 	.short	(.L_227 - .L_226)
.L_226:
        /*0088*/ 	.word	0x00000008
.L_227:


//--------------------- .nv.info._Z11ghost_cellsPdii --------------------------
	.section	.nv.info._Z11ghost_cellsPdii,"",@"SHT_CUDA_INFO"
	.sectionflags	@""
	.align	4


	//----- nvinfo : EIATTR_CUDA_API_VERSION
	.align		4
        /*0000*/ 	.byte	0x04, 0x37
        /*0002*/ 	.short	(.L_229 - .L_228)
.L_228:
        /*0004*/ 	.word	0x00000082


	//----- nvinfo : EIATTR_KPARAM_INFO
	.align		4
.L_229:
        /*0008*/ 	.byte	0x04, 0x17
        /*000a*/ 	.short	(.L_231 - .L_230)
.L_230:
        /*000c*/ 	.word	0x00000000
        /*0010*/ 	.short	0x0002
        /*0012*/ 	.short	0x000c
        /*0014*/ 	.byte	0x00, 0xf0, 0x11, 0x00


	//----- nvinfo : EIATTR_KPARAM_INFO
	.align		4
.L_231:
        /*0018*/ 	.byte	0x04, 0x17
        /*001a*/ 	.short	(.L_233 - .L_232)
.L_232:
        /*001c*/ 	.word	0x00000000
        /*0020*/ 	.short	0x0001
        /*0022*/ 	.short	0x0008
        /*0024*/ 	.byte	0x00, 0xf0, 0x11, 0x00


	//----- nvinfo : EIATTR_KPARAM_INFO
	.align		4
.L_233:
        /*0028*/ 	.byte	0x04, 0x17
        /*002a*/ 	.short	(.L_235 - .L_234)
.L_234:
        /*002c*/ 	.word	0x00000000
        /*0030*/ 	.short	0x0000
        /*0032*/ 	.short	0x0000
        /*0034*/ 	.byte	0x00, 0xf5, 0x21, 0x00


	//----- nvinfo : EIATTR_SPARSE_MMA_MASK
	.align		4
.L_235:
        /*0038*/ 	.byte	0x03, 0x50
        /*003a*/ 	.short	0x0000


	//----- nvinfo : EIATTR_MAXREG_COUNT
	.align		4
        /*003c*/ 	.byte	0x03, 0x1b
        /*003e*/ 	.short	0x00ff


	//----- nvinfo : EIATTR_NUM_BARRIERS
	.align		4
        /*0040*/ 	.byte	0x02, 0x4c
        /*0042*/ 	.byte	0x01
	.zero		1


	//----- nvinfo : EIATTR_MERCURY_ISA_VERSION
	.align		4
        /*0044*/ 	.byte	0x03, 0x5f
        /*0046*/ 	.short	0x0101


	//----- nvinfo : EIATTR_VRC_CTA_INIT_COUNT
	.align		4
        /*0048*/ 	.byte	0x02, 0x4a
	.zero		1
	.zero		1


	//----- nvinfo : EIATTR_EXIT_INSTR_OFFSETS
	.align		4
        /*004c*/ 	.byte	0x04, 0x1c
        /*004e*/ 	.short	(.L_237 - .L_236)


	//   ....[0]....
.L_236:
        /*0050*/ 	.word	0x000000d0


	//   ....[1]....
        /*0054*/ 	.word	0x000002d0


	//----- nvinfo : EIATTR_CBANK_PARAM_SIZE
	.align		4
.L_237:
        /*0058*/ 	.byte	0x03, 0x19
        /*005a*/ 	.short	0x0010


	//----- nvinfo : EIATTR_PARAM_CBANK
	.align		4
        /*005c*/ 	.byte	0x04, 0x0a
        /*005e*/ 	.short	(.L_239 - .L_238)
	.align		4
.L_238:
        /*0060*/ 	.word	index@(.nv.constant0._Z11ghost_cellsPdii)
        /*0064*/ 	.short	0x0380
        /*0066*/ 	.short	0x0010


	//----- nvinfo : EIATTR_SW_WAR
	.align		4
.L_239:
        /*0068*/ 	.byte	0x04, 0x36
        /*006a*/ 	.short	(.L_241 - .L_240)
.L_240:
        /*006c*/ 	.word	0x00000008
.L_241:


//--------------------- .nv.callgraph             --------------------------
	.section	.nv.callgraph,"",@"SHT_CUDA_CALLGRAPH"
	.align	4
	.sectionentsize	8
	.align		4
        /*0000*/ 	.word	0x00000000
	.align		4
        /*0004*/ 	.word	0xffffffff
	.align		4
        /*0008*/ 	.word	0x00000000
	.align		4
        /*000c*/ 	.word	0xfffffffe
	.align		4
        /*0010*/ 	.word	0x00000000
	.align		4
        /*0014*/ 	.word	0xfffffffd
	.align		4
        /*0018*/ 	.word	0x00000000
	.align		4
        /*001c*/ 	.word	0xfffffffc


//--------------------- .text._Z15kernel_version4PdS_S_diiddddddd --------------------------
	.section	.text._Z15kernel_version4PdS_S_diiddddddd,"ax",@progbits
	.align	128
        .global         _Z15kernel_version4PdS_S_diiddddddd
        .type           _Z15kernel_version4PdS_S_diiddddddd,@function
        .size           _Z15kernel_version4PdS_S_diiddddddd,(.L_x_41 - _Z15kernel_version4PdS_S_diiddddddd)
        .other          _Z15kernel_version4PdS_S_diiddddddd,@"STO_CUDA_ENTRY STV_DEFAULT"
_Z15kernel_version4PdS_S_diiddddddd:
.text._Z15kernel_version4PdS_S_diiddddddd:
[----:B------:R-:W-:Y:S01]  /*0000*/  LDC R1, c[0x0][0x37c] ;  /* 0x0000df00ff017b82 */ /* 0x000fe20000000800 */
[----:B------:R-:W0:Y:S07]  /*0010*/  S2R R8, SR_TID.Y ;  /* 0x0000000000087919 */ /* 0x000e2e0000002200 */
[----:B------:R-:W0:Y:S01]  /*0020*/  LDC R3, c[0x0][0x364] ;  /* 0x0000d900ff037b82 */ /* 0x000e220000000800 */
[----:B------:R-:W1:Y:S07]  /*0030*/  S2R R0, SR_TID.X ;  /* 0x0000000000007919 */ /* 0x000e6e0000002100 */
[----:B------:R-:W0:Y:S08]  /*0040*/  S2UR UR4, SR_CTAID.Y ;  /* 0x00000000000479c3 */ /* 0x000e300000002600 */
[----:B------:R-:W1:Y:S08]  /*0050*/  S2UR UR5, SR_CTAID.X ;  /* 0x00000000000579c3 */ /* 0x000e700000002500 */
[----:B------:R-:W1:Y:S08]  /*0060*/  LDC R9, c[0x0][0x360] ;  /* 0x0000d800ff097b82 */ /* 0x000e700000000800 */
[----:B------:R-:W2:Y:S01]  /*0070*/  LDC.64 R4, c[0x0][0x3a0] ;  /* 0x0000e800ff047b82 */ /* 0x000ea20000000a00 */
[----:B0-----:R-:W-:-:S02]  /*0080*/  IMAD R14, R3, UR4, R8 ;  /* 0x00000004030e7c24 */ /* 0x001fc4000f8e0208 */
[----:B-1----:R-:W-:-:S04]  /*0090*/  IMAD R9, R9, UR5, R0 ;  /* 0x0000000509097c24 */ /* 0x002fc8000f8e0200 */
[----:B------:R-:W-:Y:S01]  /*00a0*/  VIADD R19, R9, 0x1 ;  /* 0x0000000109137836 */ /* 0x000fe20000000000 */
[----:B--2---:R-:W-:-:S04]  /*00b0*/  ISETP.GE.AND P0, PT, R14, R5, PT ;  /* 0x000000050e00720c */ /* 0x004fc80003f06270 */
[----:B------:R-:W-:-:S13]  /*00c0*/  ISETP.GT.OR P0, PT, R19, R4, P0 ;  /* 0x000000041300720c */ /* 0x000fda0000704670 */
[----:B------:R-:W-:Y:S05]  /*00d0*/  @P0 EXIT ;  /* 0x000000000000094d */ /* 0x000fea0003800000 */
[----:B------:R-:W0:Y:S01]  /*00e0*/  LDC.64 R10, c[0x0][0x388] ;  /* 0x0000e200ff0a7b82 */ /* 0x000e220000000a00 */
[----:B------:R-:W1:Y:S01]  /*00f0*/  LDCU.64 UR4, c[0x0][0x358] ;  /* 0x00006b00ff0477ac */ /* 0x000e620008000a00 */
[----:B------:R-:W-:Y:S01]  /*0100*/  VIADD R21, R4, 0x2 ;  /* 0x0000000204157836 */ /* 0x000fe20000000000 */
[----:B------:R-:W-:-:S03]  /*0110*/  ISETP.NE.AND P0, PT, R14, 0x1, PT ;  /* 0x000000010e00780c */ /* 0x000fc60003f05270 */
[----:B------:R-:W-:-:S04]  /*0120*/  IMAD R6, R14, R21, R21 ;  /* 0x000000150e067224 */ /* 0x000fc800078e0215 */
[----:B------:R-:W-:-:S04]  /*0130*/  IMAD.IADD R7, R19, 0x1, R6 ;  /* 0x0000000113077824 */ /* 0x000fc800078e0206 */
[----:B0-----:R-:W-:-:S05]  /*0140*/  IMAD.WIDE R2, R7, 0x8, R10 ;  /* 0x0000000807027825 */ /* 0x001fca00078e020a */
[----:B-1----:R-:W2:Y:S01]  /*0150*/  @!P0 LDG.E.64 R12, desc[UR4][R2.64] ;  /* 0x00000004020c8981 */ /* 0x002ea2000c1e1b00 */
[----:B------:R-:W-:-:S05]  /*0160*/  VIADD R15, R4, 0xfffffffe ;  /* 0xfffffffe040f7836 */ /* 0x000fca0000000000 */
[----:B------:R-:W-:Y:S01]  /*0170*/  ISETP.NE.AND P1, PT, R14, R15, PT ;  /* 0x0000000f0e00720c */ /* 0x000fe20003f25270 */
[----:B------:R-:W-:-:S05]  /*0180*/  @!P0 IMAD.WIDE R14, R9, 0x8, R10 ;  /* 0x00000008090e8825 */ /* 0x000fca00078e020a */
[----:B--2---:R0:W-:Y:S07]  /*0190*/  @!P0 STG.E.64 desc[UR4][R14.64+0x8], R12 ;  /* 0x0000080c0e008986 */ /* 0x0041ee000c101b04 */
[----:B------:R-:W2:Y:S01]  /*01a0*/  @!P1 LDG.E.64 R16, desc[UR4][R2.64] ;  /* 0x0000000402109981 */ /* 0x000ea2000c1e1b00 */
[----:B------:R-:W-:Y:S01]  /*01b0*/  @!P1 IMAD R18, R21, R4, R21 ;  /* 0x0000000415129224 */ /* 0x000fe200078e0215 */
[----:B------:R-:W-:-:S03]  /*01c0*/  ISETP.NE.AND P0, PT, R19, 0x2, PT ;  /* 0x000000021300780c */ /* 0x000fc60003f05270 */
[----:B------:R-:W-:-:S04]  /*01d0*/  @!P1 IMAD.IADD R19, R19, 0x1, R18 ;  /* 0x0000000113139824 */ /* 0x000fc800078e0212 */
[----:B------:R-:W-:-:S04]  /*01e0*/  @!P1 IMAD.WIDE R18, R19, 0x8, R10 ;  /* 0x0000000813129825 */ /* 0x000fc800078e020a */
[----:B------:R-:W-:Y:S01]  /*01f0*/  VIADD R22, R5, 0xfffffffe ;  /* 0xfffffffe05167836 */ /* 0x000fe20000000000 */
[----:B--2---:R1:W-:Y:S04]  /*0200*/  @!P1 STG.E.64 desc[UR4][R18.64], R16 ;  /* 0x0000001012009986 */ /* 0x0043e8000c101b04 */
[----:B------:R-:W2:Y:S01]  /*0210*/  @!P0 LDG.E.64 R20, desc[UR4][R2.64] ;  /* 0x0000000402148981 */ /* 0x000ea2000c1e1b00 */
[----:B------:R-:W-:Y:S01]  /*0220*/  ISETP.NE.AND P1, PT, R9, R22, PT ;  /* 0x000000160900720c */ /* 0x000fe20003f25270 */
[----:B------:R-:W-:-:S12]  /*0230*/  @!P0 IMAD.WIDE R10, R6, 0x8, R10 ;  /* 0x00000008060a8825 */ /* 0x000fd800078e020a */
[----:B0-----:R-:W1:Y:S01]  /*0240*/  @!P1 LDC.64 R14, c[0x0][0x388] ;  /* 0x0000e200ff0e9b82 */ /* 0x001e620000000a00 */
[----:B--2---:R0:W-:Y:S04]  /*0250*/  @!P0 STG.E.64 desc[UR4][R10.64], R20 ;  /* 0x000000140a008986 */ /* 0x0041e8000c101b04 */
[----:B------:R-:W2:Y:S01]  /*0260*/  @!P1 LDG.E.64 R12, desc[UR4][R2.64] ;  /* 0x00000004020c9981 */ /* 0x000ea2000c1e1b00 */
[----:B------:R-:W-:Y:S02]  /*0270*/  @!P1 SHF.R.S32.HI R9, RZ, 0x1f, R5 ;  /* 0x0000001fff099819 */ /* 0x000fe40000011405 */
[----:B------:R-:W-:-:S04]  /*0280*/  @!P1 IADD3 R5, P0, PT, R6, R5, RZ ;  /* 0x0000000506059210 */ /* 0x000fc80007f1e0ff */
[----:B------:R-:W-:Y:S02]  /*0290*/  @!P1 LEA.HI.X.SX32 R6, R6, R9, 0x1, P0 ;  /* 0x0000000906069211 */ /* 0x000fe400000f0eff */
[----:B-1----:R-:W-:-:S04]  /*02a0*/  @!P1 LEA R16, P0, R5, R14, 0x3 ;  /* 0x0000000e05109211 */ /* 0x002fc800078018ff */
[----:B------:R-:W-:Y:S02]  /*02b0*/  @!P1 LEA.HI.X R17, R5, R15, R6, 0x3, P0 ;  /* 0x0000000f05119211 */ /* 0x000fe400000f1c06 */
[----:B------:R-:W0:Y:S03]  /*02c0*/  S2R R6, SR_CgaCtaId ;  /* 0x0000000000067919 */ /* 0x000e260000008800 */
[----:B--2---:R1:W-:Y:S01]  /*02d0*/  @!P1 STG.E.64 desc[UR4][R16.64+0x8], R12 ;  /* 0x0000080c10009986 */ /* 0x0043e2000c101b04 */
[----:B------:R-:W-:Y:S06]  /*02e0*/  BAR.SYNC.DEFER_BLOCKING 0x0 ;  /* 0x0000000000007b1d */ /* 0x000fec0000010000 */
[----:B------:R-:W2:Y:S01]  /*02f0*/  LDG.E.64 R14, desc[UR4][R2.64] ;  /* 0x00000004020e7981 */ /* 0x000ea2000c1e1b00 */
[----:B------:R-:W-:Y:S01]  /*0300*/  MOV R5, 0x400 ;  /* 0x0000040000057802 */ /* 0x000fe20000000f00 */
[----:B------:R-:W-:Y:S01]  /*0310*/  BSSY.RECONVERGENT B0, `(.L_x_0) ;  /* 0x0000018000007945 */ /* 0x000fe20003800200 */
[----:B------:R-:W-:-:S02]  /*0320*/  ISETP.NE.AND P0, PT, R8, 0x1f, PT ;  /* 0x0000001f0800780c */ /* 0x000fc40003f05270 */
[----:B0-----:R-:W-:Y:S02]  /*0330*/  LEA R11, R6, R5, 0x18 ;  /* 0x00000005060b7211 */ /* 0x001fe400078ec0ff */
[----:B------:R-:W-:-:S03]  /*0340*/  SHF.R.S32.HI R6, RZ, 0x1f, R7 ;  /* 0x0000001fff067819 */ /* 0x000fc60000011407 */
[----:B------:R-:W-:-:S04]  /*0350*/  IMAD R19, R8, 0x110, R11 ;  /* 0x0000011008137824 */ /* 0x000fc800078e020b */
[----:B------:R-:W-:-:S05]  /*0360*/  IMAD R5, R0, 0x8, R19 ;  /* 0x0000000800057824 */ /* 0x000fca00078e0213 */
[----:B--2---:R1:W-:Y:S01]  /*0370*/  STS.64 [R5+0x118], R14 ;  /* 0x0001180e05007388 */ /* 0x0043e20000000a00 */
[----:B------:R-:W-:Y:S05]  /*0380*/  @!P0 BRA `(.L_x_1) ;  /* 0x0000000000308947 */ /* 0x000fea0003800000 */
[----:B------:R-:W-:-:S13]  /*0390*/  ISETP.NE.AND P0, PT, R8, RZ, PT ;  /* 0x000000ff0800720c */ /* 0x000fda0003f05270 */
[----:B------:R-:W-:Y:S05]  /*03a0*/  @P0 BRA `(.L_x_2) ;  /* 0x0000000000380947 */ /* 0x000fea0003800000 */
[----:B------:R-:W0:Y:S01]  /*03b0*/  LDCU.64 UR6, c[0x0][0x388] ;  /* 0x00007100ff0677ac */ /* 0x000e220008000a00 */
[----:B------:R-:W-:Y:S02]  /*03c0*/  SHF.R.S32.HI R9, RZ, 0x1f, R4 ;  /* 0x0000001fff097819 */ /* 0x000fe40000011404 */
[----:B------:R-:W-:-:S05]  /*03d0*/  IADD3 R4, P0, PT, R7, -R4, RZ ;  /* 0x8000000407047210 */ /* 0x000fca0007f1e0ff */
[----:B------:R-:W-:Y:S01]  /*03e0*/  IMAD.X R9, R6, 0x1, ~R9, P0 ;  /* 0x0000000106097824 */ /* 0x000fe200000e0e09 */
[----:B0-----:R-:W-:-:S04]  /*03f0*/  LEA R8, P0, R4, UR6, 0x3 ;  /* 0x0000000604087c11 */ /* 0x001fc8000f8018ff */
[----:B------:R-:W-:-:S06]  /*0400*/  LEA.HI.X R9, R4, UR7, R9, 0x3, P0 ;  /* 0x0000000704097c11 */ /* 0x000fcc00080f1c09 */
[----:B------:R-:W2:Y:S01]  /*0410*/  LDG.E.64 R8, desc[UR4][R8.64+-0x10] ;  /* 0xfffff00408087981 */ /* 0x000ea2000c1e1b00 */
[----:B------:R-:W-:-:S05]  /*0420*/  IMAD R11, R0, 0x8, R11 ;  /* 0x00000008000b7824 */ /* 0x000fca00078e020b */
[----:B--2---:R0:W-:Y:S01]  /*0430*/  STS.64 [R11+0x8], R8 ;  /* 0x000008080b007388 */ /* 0x0041e20000000a00 */
[----:B------:R-:W-:Y:S05]  /*0440*/  BRA `(.L_x_2) ;  /* 0x0000000000107947 */ /* 0x000fea0003800000 */
.L_x_1:
[----:B------:R-:W-:-:S06]  /*0450*/  IMAD.WIDE R8, R4, 0x8, R2 ;  /* 0x0000000804087825 */ /* 0x000fcc00078e0202 */
[----:B------:R-:W2:Y:S01]  /*0460*/  LDG.E.64 R8, desc[UR4][R8.64+0x10] ;  /* 0x0000100408087981 */ /* 0x000ea2000c1e1b00 */
[----:B------:R-:W-:-:S05]  /*0470*/  IMAD R11, R0, 0x8, R11 ;  /* 0x00000008000b7824 */ /* 0x000fca00078e020b */
[----:B--2---:R2:W-:Y:S02]  /*0480*/  STS.64 [R11+0x2318], R8 ;  /* 0x002318080b007388 */ /* 0x0045e40000000a00 */
.L_x_2:
[----:B------:R-:W-:Y:S05]  /*0490*/  BSYNC.RECONVERGENT B0 ;  /* 0x0000000000007941 */ /* 0x000fea0003800200 */
.L_x_0:
[----:B------:R-:W-:Y:S01]  /*04a0*/  ISETP.NE.AND P0, PT, R0, 0x1f, PT ;  /* 0x0000001f0000780c */ /* 0x000fe20003f05270 */
[----:B------:R-:W-:-:S12]  /*04b0*/  BSSY.RECONVERGENT B0, `(.L_x_3) ;  /* 0x0000009000007945 */ /* 0x000fd80003800200 */
[----:B------:R-:W-:Y:S05]  /*04c0*/  @!P0 BRA `(.L_x_4) ;  /* 0x0000000000148947 */ /* 0x000fea0003800000 */
[----:B------:R-:W-:-:S13]  /*04d0*/  ISETP.NE.AND P0, PT, R0, RZ, PT ;  /* 0x000000ff0000720c */ /* 0x000fda0003f05270 */
[----:B------:R-:W-:Y:S05]  /*04e0*/  @P0 BRA `(.L_x_5) ;  /* 0x0000000000140947 */ /* 0x000fea0003800000 */
[----:B------:R-:W3:Y:S04]  /*04f0*/  LDG.E.64 R2, desc[UR4][R2.64+-0x8] ;  /* 0xfffff80402027981 */ /* 0x000ee8000c1e1b00 */
[----:B---3--:R4:W-:Y:S01]  /*0500*/  STS.64 [R19+0x110], R2 ;  /* 0x0001100213007388 */ /* 0x0089e20000000a00 */
[----:B------:R-:W-:Y:S05]  /*0510*/  BRA `(.L_x_5) ;  /* 0x0000000000087947 */ /* 0x000fea0003800000 */
.L_x_4:
[----:B------:R-:W3:Y:S04]  /*0520*/  LDG.E.64 R2, desc[UR4][R2.64+0x8] ;  /* 0x0000080402027981 */ /* 0x000ee8000c1e1b00 */
[----:B---3--:R3:W-:Y:S02]  /*0530*/  STS.64 [R19+0x218], R2 ;  /* 0x0002180213007388 */ /* 0x0087e40000000a00 */
.L_x_5:
[----:B------:R-:W-:Y:S05]  /*0540*/  BSYNC.RECONVERGENT B0 ;  /* 0x0000000000007941 */ /* 0x000fea0003800200 */
.L_x_3:
[----:B------:R-:W-:Y:S01]  /*0550*/  BAR.SYNC.DEFER_BLOCKING 0x0 ;  /* 0x0000000000007b1d */ /* 0x000fe20000010000 */
[----:B------:R-:W-:-:S05]  /*0560*/  SHF.L.U64.HI R6, R7, 0x3, R6 ;  /* 0x0000000307067819 */ /* 0x000fca0000010206 */
[----:B------:R-:W5:Y:S01]  /*0570*/  LDCU.64 UR8, c[0x0][0x380] ;  /* 0x00007000ff0877ac */ /* 0x000f620008000a00 */
[----:B------:R-:W5:Y:S01]  /*0580*/  LDCU.64 UR10, c[0x0][0x390] ;  /* 0x00007200ff0a77ac */ /* 0x000f620008000a00 */
[----:B------:R-:W5:Y:S01]  /*0590*/  LDCU.64 UR6, c[0x0][0x398] ;  /* 0x00007300ff0677ac */ /* 0x000f620008000a00 */
[----:B0-2---:R-:W-:Y:S04]  /*05a0*/  LDS.64 R8, [R5+0x120] ;  /* 0x0001200005087984 */ /* 0x005fe80000000a00 */
[----:B------:R-:W0:Y:S04]  /*05b0*/  LDS.64 R10, [R5+0x110] ;  /* 0x00011000050a7984 */ /* 0x000e280000000a00 */
[----:B-1----:R-:W1:Y:S04]  /*05c0*/  LDS.64 R12, [R5+0x228] ;  /* 0x00022800050c7984 */ /* 0x002e680000000a00 */
[----:B------:R-:W2:Y:S04]  /*05d0*/  LDS.64 R14, [R5+0x8] ;  /* 0x00000800050e7984 */ /* 0x000ea80000000a00 */
[----:B---34-:R-:W3:Y:S01]  /*05e0*/  LDS.64 R2, [R5+0x118] ;  /* 0x0001180005027984 */ /* 0x018ee20000000a00 */
[----:B0-----:R-:W-:-:S08]  /*05f0*/  DADD R8, R8, R10 ;  /* 0x0000000008087229 */ /* 0x001fd0000000000a */
[----:B-1----:R-:W-:-:S08]  /*0600*/  DADD R8, R8, R12 ;  /* 0x0000000008087229 */ /* 0x002fd0000000000c */
[----:B--2---:R-:W-:Y:S01]  /*0610*/  DADD R8, R8, R14 ;  /* 0x0000000008087229 */ /* 0x004fe2000000000e */
[----:B------:R-:W-:-:S05]  /*0620*/  IMAD.SHL.U32 R14, R7, 0x8, RZ ;  /* 0x00000008070e7824 */ /* 0x000fca00078e00ff */
[C---:B-----5:R-:W-:Y:S02]  /*0630*/  IADD3 R16, P0, PT, R14.reuse, UR8, RZ ;  /* 0x000000080e107c10 */ /* 0x060fe4000ff1e0ff */
[----:B---3--:R-:W-:Y:S01]  /*0640*/  DFMA R8, R2, -4, R8 ;  /* 0xc01000000208782b */ /* 0x008fe20000000008 */
[----:B------:R-:W-:Y:S02]  /*0650*/  IADD3 R14, P1, PT, R14, UR10, RZ ;  /* 0x0000000a0e0e7c10 */ /* 0x000fe4000ff3e0ff */
[C---:B------:R-:W-:Y:S02]  /*0660*/  IADD3.X R17, PT, PT, R6.reuse, UR9, RZ, P0, !PT ;  /* 0x0000000906117c10 */ /* 0x040fe400087fe4ff */
[----:B------:R-:W-:Y:S01]  /*0670*/  IADD3.X R15, PT, PT, R6, UR11, RZ, P1, !PT ;  /* 0x0000000b060f7c10 */ /* 0x000fe20008ffe4ff */
[----:B------:R-:W0:Y:S02]  /*0680*/  LDCU.128 UR8, c[0x0][0x3b0] ;  /* 0x00007600ff0877ac */ /* 0x000e240008000c00 */
[----:B------:R-:W-:Y:S01]  /*0690*/  DFMA R8, R8, UR6, R2 ;  /* 0x0000000608087c2b */ /* 0x000fe20008000002 */
[----:B------:R-:W1:Y:S06]  /*06a0*/  LDCU.64 UR6, c[0x0][0x3a8] ;  /* 0x00007500ff0677ac */ /* 0x000e6c0008000a00 */
[----:B------:R2:W-:Y:S04]  /*06b0*/  STG.E.64 desc[UR4][R16.64], R8 ;  /* 0x0000000810007986 */ /* 0x0005e8000c101b04 */
[----:B------:R-:W3:Y:S01]  /*06c0*/  LDG.E.64 R12, desc[UR4][R14.64] ;  /* 0x000000040e0c7981 */ /* 0x000ee2000c1e1b00 */
[C---:B------:R-:W-:Y:S01]  /*06d0*/  DADD R6, R8.reuse, -1 ;  /* 0xbff0000008067429 */ /* 0x040fe20000000000 */
[----:B------:R-:W-:Y:S01]  /*06e0*/  BSSY.RECONVERGENT B0, `(.L_x_6) ;  /* 0x000001d000007945 */ /* 0x000fe20003800200 */
[----:B0-----:R-:W-:-:S02]  /*06f0*/  DADD R4, R8, -UR10 ;  /* 0x8000000a08047e29 */ /* 0x001fc40008000000 */
[----:B-1----:R-:W-:Y:S01]  /*0700*/  DMUL R2, R8, UR6 ;  /* 0x0000000608027c28 */ /* 0x002fe20008000000 */
[----:B------:R-:W0:Y:S07]  /*0710*/  LDCU.64 UR6, c[0x0][0x3d0] ;  /* 0x00007a00ff0677ac */ /* 0x000e2e0008000a00 */
[----:B------:R-:W-:-:S08]  /*0720*/  DMUL R2, R2, R4 ;  /* 0x0000000402027228 */ /* 0x000fd00000000000 */
[----:B------:R-:W-:-:S08]  /*0730*/  DMUL R2, R2, R6 ;  /* 0x0000000602027228 */ /* 0x000fd00000000000 */
[----:B---3--:R-:W-:-:S08]  /*0740*/  DFMA R2, R8, R12, R2 ;  /* 0x0000000c0802722b */ /* 0x008fd00000000002 */
[----:B------:R-:W-:Y:S01]  /*0750*/  DFMA R10, -R2, UR8, R8 ;  /* 0x00000008020a7c2b */ /* 0x000fe20008000108 */
[----:B------:R-:W-:-:S07]  /*0760*/  IMAD.MOV.U32 R2, RZ, RZ, 0x1 ;  /* 0x00000001ff027424 */ /* 0x000fce00078e00ff */
[----:B0-----:R-:W-:Y:S01]  /*0770*/  DADD R6, R10, UR6 ;  /* 0x000000060a067e29 */ /* 0x001fe20008000000 */
[----:B------:R-:W0:Y:S05]  /*0780*/  LDCU.64 UR6, c[0x0][0x3c8] ;  /* 0x00007900ff0677ac */ /* 0x000e2a0008000a00 */
[----:B------:R-:W1:Y:S02]  /*0790*/  MUFU.RCP64H R3, R7 ;  /* 0x0000000700037308 */ /* 0x000e640000001800 */
[----:B-1----:R-:W-:-:S08]  /*07a0*/  DFMA R4, -R6, R2, 1 ;  /* 0x3ff000000604742b */ /* 0x002fd00000000102 */
[----:B------:R-:W-:-:S08]  /*07b0*/  DFMA R4, R4, R4, R4 ;  /* 0x000000040404722b */ /* 0x000fd00000000004 */
[----:B------:R-:W-:Y:S02]  /*07c0*/  DFMA R2, R2, R4, R2 ;  /* 0x000000040202722b */ /* 0x000fe40000000002 */
[----:B0-----:R-:W-:-:S06]  /*07d0*/  DMUL R4, R12, UR6 ;  /* 0x000000060c047c28 */ /* 0x001fcc0008000000 */
[----:B--2---:R-:W-:-:S04]  /*07e0*/  DFMA R8, -R6, R2, 1 ;  /* 0x3ff000000608742b */ /* 0x004fc80000000102 */
[----:B------:R-:W-:-:S04]  /*07f0*/  FSETP.GEU.AND P1, PT, |R5|, 6.5827683646048100446e-37, PT ;  /* 0x036000000500780b */ /* 0x000fc80003f2e200 */
[----:B------:R-:W-:-:S08]  /*0800*/  DFMA R2, R2, R8, R2 ;  /* 0x000000080202722b */ /* 0x000fd00000000002 */
[----:B------:R-:W-:-:S08]  /*0810*/  DMUL R8, R4, R2 ;  /* 0x0000000204087228 */ /* 0x000fd00000000000 */
[----:B------:R-:W-:-:S08]  /*0820*/  DFMA R18, -R6, R8, R4 ;  /* 0x000000080612722b */ /* 0x000fd00000000104 */
[----:B------:R-:W-:-:S10]  /*0830*/  DFMA R2, R2, R18, R8 ;  /* 0x000000120202722b */ /* 0x000fd40000000008 */
[----:B------:R-:W-:-:S05]  /*0840*/  FFMA R0, RZ, R7, R3 ;  /* 0x00000007ff007223 */ /* 0x000fca0000000003 */
[----:B------:R-:W-:-:S13]  /*0850*/  FSETP.GT.AND P0, PT, |R0|, 1.469367938527859385e-39, PT ;  /* 0x001000000000780b */ /* 0x000fda0003f04200 */
[----:B------:R-:W-:Y:S05]  /*0860*/  @P0 BRA P1, `(.L_x_7) ;  /* 0x0000000000100947 */ /* 0x000fea0000800000 */
[----:B------:R-:W-:-:S07]  /*0870*/  MOV R0, 0x890 ;  /* 0x0000089000007802 */ /* 0x000fce0000000f00 */
[----:B------:R-:W-:Y:S05]  /*0880*/  CALL.REL.NOINC `($__internal_0_$__cuda_sm20_div_rn_f64_full) ;  /* 0x0000000000447944 */ /* 0x000fea0003c00000 */
[----:B------:R-:W-:Y:S02]  /*0890*/  IMAD.MOV.U32 R2, RZ, RZ, R4 ;  /* 0x000000ffff027224 */ /* 0x000fe400078e0004 */
[----:B------:R-:W-:-:S07]  /*08a0*/  IMAD.MOV.U32 R3, RZ, RZ, R5 ;  /* 0x000000ffff037224 */ /* 0x000fce00078e0005 */
.L_x_7:
[----:B------:R-:W-:Y:S05]  /*08b0*/  BSYNC.RECONVERGENT B0 ;  /* 0x0000000000007941 */ /* 0x000fea0003800200 */
.L_x_6:
[----:B------:R-:W0:Y:S01]  /*08c0*/  LDCU.64 UR8, c[0x0][0x3d8] ;  /* 0x00007b00ff0877ac */ /* 0x000e220008000a00 */
[----:B------:R-:W-:Y:S01]  /*08d0*/  STG.E.64 desc[UR4][R16.64], R10 ;  /* 0x0000000a10007986 */ /* 0x000fe2000c101b04 */
[----:B------:R-:W1:Y:S01]  /*08e0*/  LDCU.64 UR6, c[0x0][0x3c0] ;  /* 0x00007800ff0677ac */ /* 0x000e620008000a00 */
[----:B------:R-:W2:Y:S01]  /*08f0*/  LDCU.64 UR12, c[0x0][0x3a8] ;  /* 0x00007500ff0c77ac */ /* 0x000ea20008000a00 */
[----:B------:R-:W3:Y:S01]  /*0900*/  LDCU.64 UR10, c[0x0][0x3b0] ;  /* 0x00007600ff0a77ac */ /* 0x000ee20008000a00 */
[----:B0-----:R-:W-:Y:S02]  /*0910*/  DADD R6, R10, -UR8 ;  /* 0x800000080a067e29 */ /* 0x001fe40008000000 */
[----:B-1----:R-:W-:Y:S02]  /*0920*/  DADD R2, R2, UR6 ;  /* 0x0000000602027e29 */ /* 0x002fe40008000000 */
[----:B--2---:R-:W-:-:S04]  /*0930*/  DMUL R4, R10, UR12 ;  /* 0x0000000c0a047c28 */ /* 0x004fc80008000000 */
[----:B------:R-:W-:Y:S02]  /*0940*/  DADD R6, R6, -1 ;  /* 0xbff0000006067429 */ /* 0x000fe40000000000 */
[----:B---3--:R-:W-:-:S06]  /*0950*/  DMUL R2, R2, UR10 ;  /* 0x0000000a02027c28 */ /* 0x008fcc0008000000 */
[----:B------:R-:W-:-:S08]  /*0960*/  DFMA R4, -R4, R6, -R12 ;  /* 0x000000060404722b */ /* 0x000fd0000000090c */
[----:B------:R-:W-:-:S07]  /*0970*/  DFMA R2, R2, R4, R12 ;  /* 0x000000040202722b */ /* 0x000fce000000000c */
[----:B------:R-:W-:Y:S01]  /*0980*/  STG.E.64 desc[UR4][R14.64], R2 ;  /* 0x000000020e007986 */ /* 0x000fe2000c101b04 */
[----:B------:R-:W-:Y:S05]  /*0990*/  EXIT ;  /* 0x000000000000794d */ /* 0x000fea0003800000 */
        .weak           $__internal_0_$__cuda_sm20_div_rn_f64_full
        .type           $__internal_0_$__cuda_sm20_div_rn_f64_full,@function
        .size           $__internal_0_$__cuda_sm20_div_rn_f64_full,(.L_x_41 - $__internal_0_$__cuda_sm20_div_rn_f64_full)
$__internal_0_$__cuda_sm20_div_rn_f64_full:
[C---:B------:R-:W-:Y:S01]  /*09a0*/  FSETP.GEU.AND P0, PT, |R7|.reuse, 1.469367938527859385e-39, PT ;  /* 0x001000000700780b */ /* 0x040fe20003f0e200 */
[----:B------:R-:W-:Y:S01]  /*09b0*/  IMAD.MOV.U32 R2, RZ, RZ, 0x1 ;  /* 0x00000001ff027424 */ /* 0x000fe200078e00ff */
[----:B------:R-:W-:Y:S01]  /*09c0*/  LOP3.LUT R8, R7, 0x800fffff, RZ, 0xc0, !PT ;  /* 0x800fffff07087812 */ /* 0x000fe200078ec0ff */
[----:B------:R-:W-:Y:S01]  /*09d0*/  IMAD.MOV.U32 R25, RZ, RZ, 0x1ca00000 ;  /* 0x1ca00000ff197424 */ /* 0x000fe200078e00ff */
[C---:B------:R-:W-:Y:S01]  /*09e0*/  FSETP.GEU.AND P2, PT, |R5|.reuse, 1.469367938527859385e-39, PT ;  /* 0x001000000500780b */ /* 0x040fe20003f4e200 */
[----:B------:R-:W-:Y:S01]  /*09f0*/  BSSY.RECONVERGENT B1, `(.L_x_8) ;  /* 0x0000052000017945 */ /* 0x000fe20003800200 */
[----:B------:R-:W-:Y:S01]  /*0a00*/  LOP3.LUT R9, R8, 0x3ff00000, RZ, 0xfc, !PT ;  /* 0x3ff0000008097812 */ /* 0x000fe200078efcff */
[----:B------:R-:W-:Y:S01]  /*0a10*/  IMAD.MOV.U32 R8, RZ, RZ, R6 ;  /* 0x000000ffff087224 */ /* 0x000fe200078e0006 */
[----:B------:R-:W-:Y:S02]  /*0a20*/  LOP3.LUT R24, R5, 0x7ff00000, RZ, 0xc0, !PT ;  /* 0x7ff0000005187812 */ /* 0x000fe400078ec0ff */
[----:B------:R-:W-:-:S03]  /*0a30*/  LOP3.LUT R27, R7, 0x7ff00000, RZ, 0xc0, !PT ;  /* 0x7ff00000071b7812 */ /* 0x000fc600078ec0ff */
[----:B------:R-:W-:Y:S01]  /*0a40*/  @!P0 DMUL R8, R6, 8.98846567431157953865e+307 ;  /* 0x7fe0000006088828 */ /* 0x000fe20000000000 */
[----:B------:R-:W-:-:S03]  /*0a50*/  ISETP.GE.U32.AND P1, PT, R24, R27, PT ;  /* 0x0000001b1800720c */ /* 0x000fc60003f26070 */
[----:B------:R-:W-:Y:S02]  /*0a60*/  @!P2 LOP3.LUT R21, R7, 0x7ff00000, RZ, 0xc0, !PT ;  /* 0x7ff000000715a812 */ /* 0x000fe400078ec0ff */
[----:B------:R-:W0:Y:S02]  /*0a70*/  MUFU.RCP64H R3, R9 ;  /* 0x0000000900037308 */ /* 0x000e240000001800 */
[----:B------:R-:W-:Y:S02]  /*0a80*/  @!P2 ISETP.GE.U32.AND P3, PT, R24, R21, PT ;  /* 0x000000151800a20c */ /* 0x000fe40003f66070 */
[----:B------:R-:W-:Y:S02]  /*0a90*/  @!P0 LOP3.LUT R27, R9, 0x7ff00000, RZ, 0xc0, !PT ;  /* 0x7ff00000091b8812 */ /* 0x000fe400078ec0ff */
[----:B------:R-:W-:-:S04]  /*0aa0*/  @!P2 SEL R21, R25, 0x63400000, !P3 ;  /* 0x634000001915a807 */ /* 0x000fc80005800000 */
[----:B------:R-:W-:-:S04]  /*0ab0*/  @!P2 LOP3.LUT R22, R21, 0x80000000, R5, 0xf8, !PT ;  /* 0x800000001516a812 */ /* 0x000fc800078ef805 */
[----:B------:R-:W-:Y:S01]  /*0ac0*/  @!P2 LOP3.LUT R23, R22, 0x100000, RZ, 0xfc, !PT ;  /* 0x001000001617a812 */ /* 0x000fe200078efcff */
[----:B------:R-:W-:Y:S01]  /*0ad0*/  @!P2 IMAD.MOV.U32 R22, RZ, RZ, RZ ;  /* 0x000000ffff16a224 */ /* 0x000fe200078e00ff */
[----:B0-----:R-:W-:-:S08]  /*0ae0*/  DFMA R18, R2, -R8, 1 ;  /* 0x3ff000000212742b */ /* 0x001fd00000000808 */
[----:B------:R-:W-:-:S08]  /*0af0*/  DFMA R18, R18, R18, R18 ;  /* 0x000000121212722b */ /* 0x000fd00000000012 */
[----:B------:R-:W-:Y:S01]  /*0b00*/  DFMA R2, R2, R18, R2 ;  /* 0x000000120202722b */ /* 0x000fe20000000002 */
[----:B------:R-:W-:Y:S01]  /*0b10*/  SEL R19, R25, 0x63400000, !P1 ;  /* 0x6340000019137807 */ /* 0x000fe20004800000 */
[----:B------:R-:W-:-:S03]  /*0b20*/  IMAD.MOV.U32 R18, RZ, RZ, R4 ;  /* 0x000000ffff127224 */ /* 0x000fc600078e0004 */
[----:B------:R-:W-:-:S03]  /*0b30*/  LOP3.LUT R19, R19, 0x800fffff, R5, 0xf8, !PT ;  /* 0x800fffff13137812 */ /* 0x000fc600078ef805 */
[----:B------:R-:W-:-:S03]  /*0b40*/  DFMA R20, R2, -R8, 1 ;  /* 0x3ff000000214742b */ /* 0x000fc60000000808 */
[----:B------:R-:W-:-:S05]  /*0b50*/  @!P2 DFMA R18, R18, 2, -R22 ;  /* 0x400000001212a82b */ /* 0x000fca0000000816 */
[----:B------:R-:W-:-:S08]  /*0b60*/  DFMA R2, R2, R20, R2 ;  /* 0x000000140202722b */ /* 0x000fd00000000002 */
[----:B------:R-:W-:-:S08]  /*0b70*/  DMUL R20, R2, R18 ;  /* 0x0000001202147228 */ /* 0x000fd00000000000 */
[----:B------:R-:W-:-:S08]  /*0b80*/  DFMA R22, R20, -R8, R18 ;  /* 0x800000081416722b */ /* 0x000fd00000000012 */
[----:B------:R-:W-:Y:S01]  /*0b90*/  DFMA R22, R2, R22, R20 ;  /* 0x000000160216722b */ /* 0x000fe20000000014 */
[----:B------:R-:W-:Y:S01]  /*0ba0*/  IMAD.MOV.U32 R20, RZ, RZ, R24 ;  /* 0x000000ffff147224 */ /* 0x000fe200078e0018 */
[----:B------:R-:W-:Y:S01]  /*0bb0*/  @!P2 LOP3.LUT R20, R19, 0x7ff00000, RZ, 0xc0, !PT ;  /* 0x7ff000001314a812 */ /* 0x000fe200078ec0ff */
[----:B------:R-:W-:-:S04]  /*0bc0*/  VIADD R3, R27, 0xffffffff ;  /* 0xffffffff1b037836 */ /* 0x000fc80000000000 */
[----:B------:R-:W-:-:S05]  /*0bd0*/  VIADD R2, R20, 0xffffffff ;  /* 0xffffffff14027836 */ /* 0x000fca0000000000 */
[----:B------:R-:W-:-:S04]  /*0be0*/  ISETP.GT.U32.AND P0, PT, R2, 0x7feffffe, PT ;  /* 0x7feffffe0200780c */ /* 0x000fc80003f04070 */
[----:B------:R-:W-:-:S13]  /*0bf0*/  ISETP.GT.U32.OR P0, PT, R3, 0x7feffffe, P0 ;  /* 0x7feffffe0300780c */ /* 0x000fda0000704470 */
[----:B------:R-:W-:Y:S05]  /*0c00*/  @P0 BRA `(.L_x_9) ;  /* 0x00000000006c0947 */ /* 0x000fea0003800000 */
[----:B------:R-:W-:Y:S01]  /*0c10*/  LOP3.LUT R3, R7, 0x7ff00000, RZ, 0xc0, !PT ;  /* 0x7ff0000007037812 */ /* 0x000fe200078ec0ff */
[----:B------:R-:W-:-:S03]  /*0c20*/  IMAD.MOV.U32 R20, RZ, RZ, RZ ;  /* 0x000000ffff147224 */ /* 0x000fc600078e00ff */
[CC--:B------:R-:W-:Y:S02]  /*0c30*/  VIADDMNMX R2, R24.reuse, -R3.reuse, 0xb9600000, !PT ;  /* 0xb960000018027446 */ /* 0x0c0fe40007800903 */
[----:B------:R-:W-:Y:S02]  /*0c40*/  ISETP.GE.U32.AND P0, PT, R24, R3, PT ;  /* 0x000000031800720c */ /* 0x000fe40003f06070 */
[----:B------:R-:W-:Y:S02]  /*0c50*/  VIMNMX R2, PT, PT, R2, 0x46a00000, PT ;  /* 0x46a0000002027848 */ /* 0x000fe40003fe0100 */
[----:B------:R-:W-:-:S05]  /*0c60*/  SEL R25, R25, 0x63400000, !P0 ;  /* 0x6340000019197807 */ /* 0x000fca0004000000 */
[----:B------:R-:W-:-:S04]  /*0c70*/  IMAD.IADD R4, R2, 0x1, -R25 ;  /* 0x0000000102047824 */ /* 0x000fc800078e0a19 */
[----:B------:R-:W-:-:S06]  /*0c80*/  VIADD R21, R4, 0x7fe00000 ;  /* 0x7fe0000004157836 */ /* 0x000fcc0000000000 */
[----:B------:R-:W-:-:S10]  /*0c90*/  DMUL R2, R22, R20 ;  /* 0x0000001416027228 */ /* 0x000fd40000000000 */
[----:B------:R-:W-:-:S13]  /*0ca0*/  FSETP.GTU.AND P0, PT, |R3|, 1.469367938527859385e-39, PT ;  /* 0x001000000300780b */ /* 0x000fda0003f0c200 */
[----:B------:R-:W-:Y:S05]  /*0cb0*/  @P0 BRA `(.L_x_10) ;  /* 0x0000000000940947 */ /* 0x000fea0003800000 */
[----:B------:R-:W-:Y:S01]  /*0cc0*/  DFMA R8, R22, -R8, R18 ;  /* 0x800000081608722b */ /* 0x000fe20000000012 */
[----:B------:R-:W-:-:S09]  /*0cd0*/  IMAD.MOV.U32 R20, RZ, RZ, RZ ;  /* 0x000000ffff147224 */ /* 0x000fd200078e00ff */
[C---:B------:R-:W-:Y:S02]  /*0ce0*/  FSETP.NEU.AND P0, PT, R9.reuse, RZ, PT ;  /* 0x000000ff0900720b */ /* 0x040fe40003f0d000 */
[----:B------:R-:W-:-:S04]  /*0cf0*/  LOP3.LUT R5, R9, 0x80000000, R7, 0x48, !PT ;  /* 0x8000000009057812 */ /* 0x000fc800078e4807 */
[----:B------:R-:W-:-:S07]  /*0d00*/  LOP3.LUT R21, R5, R21, RZ, 0xfc, !PT ;  /* 0x0000001505157212 */ /* 0x000fce00078efcff */
[----:B------:R-:W-:Y:S05]  /*0d10*/  @!P0 BRA `(.L_x_10) ;  /* 0x00000000007c8947 */ /* 0x000fea0003800000 */
[----:B------:R-:W-:Y:S01]  /*0d20*/  IMAD.MOV R7, RZ, RZ, -R4 ;  /* 0x000000ffff077224 */ /* 0x000fe200078e0a04 */
[----:B------:R-:W-:Y:S01]  /*0d30*/  DMUL.RP R20, R22, R20 ;  /* 0x0000001416147228 */ /* 0x000fe20000008000 */
[----:B------:R-:W-:-:S06]  /*0d40*/  IMAD.MOV.U32 R6, RZ, RZ, RZ ;  /* 0x000000ffff067224 */ /* 0x000fcc00078e00ff */
[----:B------:R-:W-:-:S03]  /*0d50*/  DFMA R6, R2, -R6, R22 ;  /* 0x800000060206722b */ /* 0x000fc60000000016 */
[----:B------:R-:W-:-:S03]  /*0d60*/  LOP3.LUT R5, R21, R5, RZ, 0x3c, !PT ;  /* 0x0000000515057212 */ /* 0x000fc600078e3cff */
[----:B------:R-:W-:-:S04]  /*0d70*/  IADD3 R6, PT, PT, -R4, -0x43300000, RZ ;  /* 0xbcd0000004067810 */ /* 0x000fc80007ffe1ff */
[----:B------:R-:W-:-:S04]  /*0d80*/  FSETP.NEU.AND P0, PT, |R7|, R6, PT ;  /* 0x000000060700720b */ /* 0x000fc80003f0d200 */
[----:B------:R-:W-:Y:S02]  /*0d90*/  FSEL R2, R20, R2, !P0 ;  /* 0x0000000214027208 */ /* 0x000fe40004000000 */
[----:B------:R-:W-:Y:S01]  /*0da0*/  FSEL R3, R5, R3, !P0 ;  /* 0x0000000305037208 */ /* 0x000fe20004000000 */
[----:B------:R-:W-:Y:S06]  /*0db0*/  BRA `(.L_x_10) ;  /* 0x0000000000547947 */ /* 0x000fec0003800000 */
.L_x_9:
[----:B------:R-:W-:-:S14]  /*0dc0*/  DSETP.NAN.AND P0, PT, R4, R4, PT ;  /* 0x000000040400722a */ /* 0x000fdc0003f08000 */
[----:B------:R-:W-:Y:S05]  /*0dd0*/  @P0 BRA `(.L_x_11) ;  /* 0x0000000000440947 */ /* 0x000fea0003800000 */
[----:B------:R-:W-:-:S14]  /*0de0*/  DSETP.NAN.AND P0, PT, R6, R6, PT ;  /* 0x000000060600722a */ /* 0x000fdc0003f08000 */
[----:B------:R-:W-:Y:S05]  /*0df0*/  @P0 BRA `(.L_x_12) ;  /* 0x0000000000300947 */ /* 0x000fea0003800000 */
[----:B------:R-:W-:Y:S01]  /*0e00*/  ISETP.NE.AND P0, PT, R20, R27, PT ;  /* 0x0000001b1400720c */ /* 0x000fe20003f05270 */
[----:B------:R-:W-:Y:S02]  /*0e10*/  IMAD.MOV.U32 R2, RZ, RZ, 0x0 ;  /* 0x00000000ff027424 */ /* 0x000fe400078e00ff */
[----:B------:R-:W-:-:S10]  /*0e20*/  IMAD.MOV.U32 R3, RZ, RZ, -0x80000 ;  /* 0xfff80000ff037424 */ /* 0x000fd400078e00ff */
[----:B------:R-:W-:Y:S05]  /*0e30*/  @!P0 BRA `(.L_x_10) ;  /* 0x0000000000348947 */ /* 0x000fea0003800000 */
[----:B------:R-:W-:Y:S02]  /*0e40*/  ISETP.NE.AND P0, PT, R20, 0x7ff00000, PT ;  /* 0x7ff000001400780c */ /* 0x000fe40003f05270 */
[----:B------:R-:W-:Y:S02]  /*0e50*/  LOP3.LUT R3, R5, 0x80000000, R7, 0x48, !PT ;  /* 0x8000000005037812 */ /* 0x000fe400078e4807 */
[----:B------:R-:W-:-:S13]  /*0e60*/  ISETP.EQ.OR P0, PT, R27, RZ, !P0 ;  /* 0x000000ff1b00720c */ /* 0x000fda0004702670 */
[----:B------:R-:W-:Y:S01]  /*0e70*/  @P0 LOP3.LUT R4, R3, 0x7ff00000, RZ, 0xfc, !PT ;  /* 0x7ff0000003040812 */ /* 0x000fe200078efcff */
[----:B------:R-:W-:Y:S02]  /*0e80*/  @!P0 IMAD.MOV.U32 R2, RZ, RZ, RZ ;  /* 0x000000ffff028224 */ /* 0x000fe400078e00ff */
[----:B------:R-:W-:Y:S02]  /*0e90*/  @P0 IMAD.MOV.U32 R2, RZ, RZ, RZ ;  /* 0x000000ffff020224 */ /* 0x000fe400078e00ff */
[----:B------:R-:W-:Y:S01]  /*0ea0*/  @P0 IMAD.MOV.U32 R3, RZ, RZ, R4 ;  /* 0x000000ffff030224 */ /* 0x000fe200078e0004 */
[----:B------:R-:W-:Y:S06]  /*0eb0*/  BRA `(.L_x_10) ;  /* 0x0000000000147947 */ /* 0x000fec0003800000 */
.L_x_12:
[----:B------:R-:W-:Y:S01]  /*0ec0*/  LOP3.LUT R3, R7, 0x80000, RZ, 0xfc, !PT ;  /* 0x0008000007037812 */ /* 0x000fe200078efcff */
[----:B------:R-:W-:Y:S01]  /*0ed0*/  IMAD.MOV.U32 R2, RZ, RZ, R6 ;  /* 0x000000ffff027224 */ /* 0x000fe200078e0006 */
[----:B------:R-:W-:Y:S06]  /*0ee0*/  BRA `(.L_x_10) ;  /* 0x0000000000087947 */ /* 0x000fec0003800000 */
.L_x_11:
[----:B------:R-:W-:Y:S01]  /*0ef0*/  LOP3.LUT R3, R5, 0x80000, RZ, 0xfc, !PT ;  /* 0x0008000005037812 */ /* 0x000fe200078efcff */
[----:B------:R-:W-:-:S07]  /*0f00*/  IMAD.MOV.U32 R2, RZ, RZ, R4 ;  /* 0x000000ffff027224 */ /* 0x000fce00078e0004 */
.L_x_10:
[----:B------:R-:W-:Y:S05]  /*0f10*/  BSYNC.RECONVERGENT B1 ;  /* 0x0000000000017941 */ /* 0x000fea0003800200 */
.L_x_8:
[----:B------:R-:W-:Y:S02]  /*0f20*/  IMAD.MOV.U32 R4, RZ, RZ, R2 ;  /* 0x000000ffff047224 */ /* 0x000fe400078e0002 */
[----:B------:R-:W-:Y:S02]  /*0f30*/  IMAD.MOV.U32 R5, RZ, RZ, R3 ;  /* 0x000000ffff057224 */ /* 0x000fe400078e0003 */
[----:B------:R-:W-:Y:S02]  /*0f40*/  IMAD.MOV.U32 R2, RZ, RZ, R0 ;  /* 0x000000ffff027224 */ /* 0x000fe400078e0000 */
[----:B------:R-:W-:-:S04]  /*0f50*/  IMAD.MOV.U32 R3, RZ, RZ, 0x0 ;  /* 0x00000000ff037424 */ /* 0x000fc800078e00ff */
[----:B------:R-:W-:Y:S05]  /*0f60*/  RET.REL.NODEC R2 `(_Z15kernel_version4PdS_S_diiddddddd) ;  /* 0xfffffff002247950 */ /* 0x000fea0003c3ffff */
.L_x_13:
[----:B------:R-:W-:-:S00]  /*0f70*/  BRA `(.L_x_13) ;  /* 0xfffffffc00fc7947 */ /* 0x000fc0000383ffff */
[----:B------:R-:W-:-:S00]  /*0f80*/  NOP ;  /* 0x0000000000007918 */ /* 0x000fc00000000000 */
[----:B------:R-:W-:-:S00]  /*0f90*/  NOP ;  /* 0x0000000000007918 */ /* 0x000fc00000000000 */
[----:B------:R-:W-:-:S00]  /*0fa0*/  NOP ;  /* 0x0000000000007918 */ /* 0x000fc00000000000 */
[----:B------:R-:W-:-:S00]  /*0fb0*/  NOP ;  /* 0x0000000000007918 */ /* 0x000fc00000000000 */
[----:B------:R-:W-:-:S00]  /*0fc0*/  NOP ;  /* 0x0000000000007918 */ /* 0x000fc00000000000 */
[----:B------:R-:W-:-:S00]  /*0fd0*/  NOP ;  /* 0x0000000000007918 */ /* 0x000fc00000000000 */
[----:B------:R-:W-:-:S00]  /*0fe0*/  NOP ;  /* 0x0000000000007918 */ /* 0x000fc00000000000 */
[----:B------:R-:W-:-:S00]  /*0ff0*/  NOP ;  /* 0x0000000000007918 */ /* 0x000fc00000000000 */
.L_x_41:


//--------------------- .text._Z15kernel_version3PdS_S_diiddddddd --------------------------
	.section	.text._Z15kernel_version3PdS_S_diiddddddd,"ax",@progbits
	.align	128
        .global         _Z15kernel_version3PdS_S_diiddddddd
        .type           _Z15kernel_version3PdS_S_diiddddddd,@function
        .size           _Z15kernel_version3PdS_S_diiddddddd,(.L_x_42 - _Z15kernel_version3PdS_S_diiddddddd)
        .other          _Z15kernel_version3PdS_S_diiddddddd,@"STO_CUDA_ENTRY STV_DEFAULT"
_Z15kernel_version3PdS_S_diiddddddd:
.text._Z15kernel_version3PdS_S_diiddddddd:
[----:B------:R-:W-:Y:S01]  /*0000*/  LDC R1, c[0x0][0x37c] ;  /* 0x0000df00ff017b82 */ /* 0x000fe20000000800 */
[----:B------:R-:W0:Y:S07]  /*0010*/  S2R R0, SR_TID.X ;  /* 0x0000000000007919 */ /* 0x000e2e0000002100 */
[----:B------:R-:W1:Y:S01]  /*0020*/  LDC R15, c[0x0][0x364] ;  /* 0x0000d900ff0f7b82 */ /* 0x000e620000000800 */
[----:B------:R-:W1:Y:S07]  /*0030*/  S2R R4, SR_TID.Y ;  /* 0x0000000000047919 */ /* 0x000e6e0000002200 */
[----:B------:R-:W0:Y:S08]  /*0040*/  S2UR UR5, SR_CTAID.X ;  /* 0x00000000000579c3 */ /* 0x000e300000002500 */
[----:B------:R-:W0:Y:S08]  /*0050*/  LDC R23, c[0x0][0x360] ;  /* 0x0000d800ff177b82 */ /* 0x000e300000000800 */
[----:B------:R-:W1:Y:S08]  /*0060*/  S2UR UR4, SR_CTAID.Y ;  /* 0x00000000000479c3 */ /* 0x000e700000002600 */
[----:B------:R-:W2:Y:S01]  /*0070*/  LDC.64 R2, c[0x0][0x3a0] ;  /* 0x0000e800ff027b82 */ /* 0x000ea20000000a00 */
[----:B0-----:R-:W-:-:S04]  /*0080*/  IMAD R23, R23, UR5, R0 ;  /* 0x0000000517177c24 */ /* 0x001fc8000f8e0200 */
[----:B------:R-:W-:Y:S02]  /*0090*/  VIADD R0, R23, 0x1 ;  /* 0x0000000117007836 */ /* 0x000fe40000000000 */
[----:B-1----:R-:W-:-:S03]  /*00a0*/  IMAD R15, R15, UR4, R4 ;  /* 0x000000040f0f7c24 */ /* 0x002fc6000f8e0204 */
[----:B--2---:R-:W-:-:S04]  /*00b0*/  ISETP.GT.AND P0, PT, R0, R3, PT ;  /* 0x000000030000720c */ /* 0x004fc80003f04270 */
[----:B------:R-:W-:-:S13]  /*00c0*/  ISETP.GE.OR P0, PT, R15, R2, P0 ;  /* 0x000000020f00720c */ /* 0x000fda0000706670 */
[----:B------:R-:W-:Y:S05]  /*00d0*/  @P0 EXIT ;  /* 0x000000000000094d */ /* 0x000fea0003800000 */
[----:B------:R-:W0:Y:S01]  /*00e0*/  LDC.64 R8, c[0x0][0x388] ;  /* 0x0000e200ff087b82 */ /* 0x000e220000000a00 */
[----:B------:R-:W1:Y:S01]  /*00f0*/  LDCU.64 UR4, c[0x0][0x358] ;  /* 0x00006b00ff0477ac */ /* 0x000e620008000a00 */
[C---:B------:R-:W-:Y:S01]  /*0100*/  VIADD R6, R2.reuse, 0x2 ;  /* 0x0000000202067836 */ /* 0x040fe20000000000 */
[C---:B------:R-:W-:Y:S01]  /*0110*/  ISETP.NE.AND P0, PT, R15.reuse, 0x1, PT ;  /* 0x000000010f00780c */ /* 0x040fe20003f05270 */
[----:B------:R-:W-:Y:S01]  /*0120*/  VIADD R10, R2, 0xfffffffe ;  /* 0xfffffffe020a7836 */ /* 0x000fe20000000000 */
[----:B------:R-:W2:Y:S01]  /*0130*/  LDCU.128 UR8, c[0x0][0x380] ;  /* 0x00007000ff0877ac */ /* 0x000ea20008000c00 */
[----:B------:R-:W-:Y:S01]  /*0140*/  IMAD R11, R15, R6, R6 ;  /* 0x000000060f0b7224 */ /* 0x000fe200078e0206 */
[----:B------:R-:W3:Y:S03]  /*0150*/  LDCU.64 UR6, c[0x0][0x398] ;  /* 0x00007300ff0677ac */ /* 0x000ee60008000a00 */
[----:B------:R-:W-:-:S04]  /*0160*/  IMAD.IADD R7, R0, 0x1, R11 ;  /* 0x0000000100077824 */ /* 0x000fc800078e020b */
[----:B0-----:R-:W-:-:S05]  /*0170*/  IMAD.WIDE R4, R7, 0x8, R8 ;  /* 0x0000000807047825 */ /* 0x001fca00078e0208 */
[----:B-1----:R-:W4:Y:S01]  /*0180*/  @!P0 LDG.E.64 R12, desc[UR4][R4.64] ;  /* 0x00000004040c8981 */ /* 0x002f22000c1e1b00 */
[----:B------:R-:W-:Y:S01]  /*0190*/  ISETP.NE.AND P1, PT, R15, R10, PT ;  /* 0x0000000a0f00720c */ /* 0x000fe20003f25270 */
[----:B------:R-:W-:-:S05]  /*01a0*/  @!P0 IMAD.WIDE R14, R23, 0x8, R8 ;  /* 0x00000008170e8825 */ /* 0x000fca00078e0208 */
[----:B----4-:R0:W-:Y:S07]  /*01b0*/  @!P0 STG.E.64 desc[UR4][R14.64+0x8], R12 ;  /* 0x0000080c0e008986 */ /* 0x0101ee000c101b04 */
[----:B------:R-:W4:Y:S01]  /*01c0*/  @!P1 LDG.E.64 R16, desc[UR4][R4.64] ;  /* 0x0000000404109981 */ /* 0x000f22000c1e1b00 */
[----:B------:R-:W-:Y:S01]  /*01d0*/  @!P1 IMAD R19, R6, R3, R6 ;  /* 0x0000000306139224 */ /* 0x000fe200078e0206 */
[----:B------:R-:W-:-:S03]  /*01e0*/  ISETP.NE.AND P0, PT, R0, 0x2, PT ;  /* 0x000000020000780c */ /* 0x000fc60003f05270 */
[----:B------:R-:W-:-:S04]  /*01f0*/  @!P1 IMAD.IADD R19, R0, 0x1, R19 ;  /* 0x0000000100139824 */ /* 0x000fc800078e0213 */
[----:B------:R-:W-:-:S04]  /*0200*/  @!P1 IMAD.WIDE R18, R19, 0x8, R8 ;  /* 0x0000000813129825 */ /* 0x000fc800078e0208 */
[----:B------:R-:W-:Y:S01]  /*0210*/  VIADD R0, R3, 0xfffffffe ;  /* 0xfffffffe03007836 */ /* 0x000fe20000000000 */
[----:B----4-:R1:W-:Y:S04]  /*0220*/  @!P1 STG.E.64 desc[UR4][R18.64], R16 ;  /* 0x0000001012009986 */ /* 0x0103e8000c101b04 */
[----:B------:R-:W4:Y:S01]  /*0230*/  @!P0 LDG.E.64 R20, desc[UR4][R4.64] ;  /* 0x0000000404148981 */ /* 0x000f22000c1e1b00 */
[----:B------:R-:W-:Y:S01]  /*0240*/  ISETP.NE.AND P1, PT, R23, R0, PT ;  /* 0x000000001700720c */ /* 0x000fe20003f25270 */
[----:B------:R-:W-:-:S12]  /*0250*/  @!P0 IMAD.WIDE.U32 R8, R11, 0x8, R8 ;  /* 0x000000080b088825 */ /* 0x000fd800078e0008 */
[----:B0-----:R-:W1:Y:S01]  /*0260*/  @!P1 LDC.64 R14, c[0x0][0x388] ;  /* 0x0000e200ff0e9b82 */ /* 0x001e620000000a00 */
[----:B----4-:R0:W-:Y:S04]  /*0270*/  @!P0 STG.E.64 desc[UR4][R8.64], R20 ;  /* 0x0000001408008986 */ /* 0x0101e8000c101b04 */
[----:B------:R-:W4:Y:S01]  /*0280*/  @!P1 LDG.E.64 R12, desc[UR4][R4.64] ;  /* 0x00000004040c9981 */ /* 0x000f22000c1e1b00 */
[----:B------:R-:W-:Y:S02]  /*0290*/  @!P1 IADD3 R11, P0, PT, R11, R2, RZ ;  /* 0x000000020b0b9210 */ /* 0x000fe40007f1e0ff */
[----:B------:R-:W-:-:S03]  /*02a0*/  SHF.R.S32.HI R3, RZ, 0x1f, R2 ;  /* 0x0000001fff037819 */ /* 0x000fc60000011402 */
[----:B------:R-:W-:Y:S01]  /*02b0*/  @!P1 IMAD.X R0, RZ, RZ, RZ, P0 ;  /* 0x000000ffff009224 */ /* 0x000fe200000e06ff */
[----:B-1----:R-:W-:-:S04]  /*02c0*/  @!P1 LEA R16, P0, R11, R14, 0x3 ;  /* 0x0000000e0b109211 */ /* 0x002fc800078018ff */
[----:B------:R-:W-:Y:S01]  /*02d0*/  @!P1 LEA.HI.X R17, R11, R15, R0, 0x3, P0 ;  /* 0x0000000f0b119211 */ /* 0x000fe200000f1c00 */
[----:B------:R-:W-:Y:S01]  /*02e0*/  IMAD.WIDE R14, R2, 0x8, R4 ;  /* 0x00000008020e7825 */ /* 0x000fe200078e0204 */
[----:B------:R-:W-:Y:S02]  /*02f0*/  IADD3 R6, P0, PT, R7, -R2, RZ ;  /* 0x8000000207067210 */ /* 0x000fe40007f1e0ff */
[----:B------:R-:W-:-:S05]  /*0300*/  SHF.R.S32.HI R0, RZ, 0x1f, R7 ;  /* 0x0000001fff007819 */ /* 0x000fca0000011407 */
[----:B------:R-:W-:Y:S01]  /*0310*/  IMAD.X R3, R0, 0x1, ~R3, P0 ;  /* 0x0000000100037824 */ /* 0x000fe200000e0e03 */
[----:B----4-:R1:W-:Y:S01]  /*0320*/  @!P1 STG.E.64 desc[UR4][R16.64+0x8], R12 ;  /* 0x0000080c10009986 */ /* 0x0103e2000c101b04 */
[----:B------:R-:W-:Y:S01]  /*0330*/  BAR.SYNC.DEFER_BLOCKING 0x0 ;  /* 0x0000000000007b1d */ /* 0x000fe20000010000 */
[----:B--2---:R-:W-:-:S04]  /*0340*/  LEA R18, P1, R6, UR10, 0x3 ;  /* 0x0000000a06127c11 */ /* 0x004fc8000f8218ff */
[----:B------:R-:W-:Y:S01]  /*0350*/  LEA.HI.X R19, R6, UR11, R3, 0x3, P1 ;  /* 0x0000000b06137c11 */ /* 0x000fe200088f1c03 */
[----:B------:R-:W2:Y:S01]  /*0360*/  LDCU.64 UR10, c[0x0][0x390] ;  /* 0x00007200ff0a77ac */ /* 0x000ea20008000a00 */
[----:B0-----:R-:W4:Y:S04]  /*0370*/  LDG.E.64 R8, desc[UR4][R4.64+0x8] ;  /* 0x0000080404087981 */ /* 0x001f28000c1e1b00 */
[----:B------:R-:W4:Y:S04]  /*0380*/  LDG.E.64 R10, desc[UR4][R4.64+-0x8] ;  /* 0xfffff804040a7981 */ /* 0x000f28000c1e1b00 */
[----:B------:R-:W5:Y:S04]  /*0390*/  LDG.E.64 R14, desc[UR4][R14.64+0x10] ;  /* 0x000010040e0e7981 */ /* 0x000f68000c1e1b00 */
[----:B-1----:R-:W3:Y:S04]  /*03a0*/  LDG.E.64 R12, desc[UR4][R18.64+-0x10] ;  /* 0xfffff004120c7981 */ /* 0x002ee8000c1e1b00 */
[----:B------:R-:W3:Y:S01]  /*03b0*/  LDG.E.64 R2, desc[UR4][R4.64] ;  /* 0x0000000404027981 */ /* 0x000ee2000c1e1b00 */
[C---:B------:R-:W-:Y:S01]  /*03c0*/  IMAD.SHL.U32 R6, R7.reuse, 0x8, RZ ;  /* 0x0000000807067824 */ /* 0x040fe200078e00ff */
[----:B------:R-:W-:-:S04]  /*03d0*/  SHF.L.U64.HI R0, R7, 0x3, R0 ;  /* 0x0000000307007819 */ /* 0x000fc80000010200 */
[----:B------:R-:W-:-:S04]  /*03e0*/  IADD3 R16, P0, PT, R6, UR8, RZ ;  /* 0x0000000806107c10 */ /* 0x000fc8000ff1e0ff */
[----:B------:R-:W-:Y:S01]  /*03f0*/  IADD3.X R17, PT, PT, R0, UR9, RZ, P0, !PT ;  /* 0x0000000900117c10 */ /* 0x000fe200087fe4ff */
[----:B----4-:R-:W-:-:S08]  /*0400*/  DADD R8, R8, R10 ;  /* 0x0000000008087229 */ /* 0x010fd0000000000a */
[----:B-----5:R-:W-:Y:S01]  /*0410*/  DADD R8, R8, R14 ;  /* 0x0000000008087229 */ /* 0x020fe2000000000e */
[----:B--2---:R-:W-:-:S04]  /*0420*/  IADD3 R14, P1, PT, R6, UR10, RZ ;  /* 0x0000000a060e7c10 */ /* 0x004fc8000ff3e0ff */
[----:B------:R-:W-:Y:S01]  /*0430*/  IADD3.X R15, PT, PT, R0, UR11, RZ, P1, !PT ;  /* 0x0000000b000f7c10 */ /* 0x000fe20008ffe4ff */
[----:B------:R-:W0:Y:S02]  /*0440*/  LDCU.128 UR8, c[0x0][0x3b0] ;  /* 0x00007600ff0877ac */ /* 0x000e240008000c00 */
[----:B---3--:R-:W-:-:S08]  /*0450*/  DADD R8, R8, R12 ;  /* 0x0000000008087229 */ /* 0x008fd0000000000c */
[----:B------:R-:W-:-:S08]  /*0460*/  DFMA R8, R2, -4, R8 ;  /* 0xc01000000208782b */ /* 0x000fd00000000008 */
[----:B------:R-:W-:Y:S01]  /*0470*/  DFMA R8, R8, UR6, R2 ;  /* 0x0000000608087c2b */ /* 0x000fe20008000002 */
[----:B------:R-:W1:Y:S06]  /*0480*/  LDCU.64 UR6, c[0x0][0x3a8] ;  /* 0x00007500ff0677ac */ /* 0x000e6c0008000a00 */
[----:B------:R2:W-:Y:S04]  /*0490*/  STG.E.64 desc[UR4][R16.64], R8 ;  /* 0x0000000810007986 */ /* 0x0005e8000c101b04 */
[----:B------:R-:W3:Y:S01]  /*04a0*/  LDG.E.64 R12, desc[UR4][R14.64] ;  /* 0x000000040e0c7981 */ /* 0x000ee2000c1e1b00 */
[C---:B0-----:R-:W-:Y:S01]  /*04b0*/  DADD R4, R8.reuse, -UR10 ;  /* 0x8000000a08047e29 */ /* 0x041fe20008000000 */
[----:B------:R-:W-:Y:S01]  /*04c0*/  BSSY.RECONVERGENT B0, `(.L_x_14) ;  /* 0x000001d000007945 */ /* 0x000fe20003800200 */
[----:B------:R-:W-:-:S02]  /*04d0*/  DADD R6, R8, -1 ;  /* 0xbff0000008067429 */ /* 0x000fc40000000000 */
        /* <DEDUP_REMOVED lines=24> */
[----:B------:R-:W-:Y:S05]  /*0660*/  CALL.REL.NOINC `($__internal_1_$__cuda_sm20_div_rn_f64_full) ;  /* 0x0000000000447944 */ /* 0x000fea0003c00000 */
[----:B------:R-:W-:Y:S02]  /*0670*/  IMAD.MOV.U32 R2, RZ, RZ, R4 ;  /* 0x000000ffff027224 */ /* 0x000fe400078e0004 */
[----:B------:R-:W-:-:S07]  /*0680*/  IMAD.MOV.U32 R3, RZ, RZ, R5 ;  /* 0x000000ffff037224 */ /* 0x000fce00078e0005 */
.L_x_15:
[----:B------:R-:W-:Y:S05]  /*0690*/  BSYNC.RECONVERGENT B0 ;  /* 0x0000000000007941 */ /* 0x000fea0003800200 */
.L_x_14:
        /* <DEDUP_REMOVED lines=14> */
        .weak           $__internal_1_$__cuda_sm20_div_rn_f64_full
        .type           $__internal_1_$__cuda_sm20_div_rn_f64_full,@function
        .size           $__internal_1_$__cuda_sm20_div_rn_f64_full,(.L_x_42 - $__internal_1_$__cuda_sm20_div_rn_f64_full)
$__internal_1_$__cuda_sm20_div_rn_f64_full:
        /* <DEDUP_REMOVED lines=66> */
.L_x_17:
        /* <DEDUP_REMOVED lines=16> */
.L_x_20:
[----:B------:R-:W-:Y:S01]  /*0ca0*/  LOP3.LUT R3, R7, 0x80000, RZ, 0xfc, !PT ;  /* 0x0008000007037812 */ /* 0x000fe200078efcff */
[----:B------:R-:W-:Y:S01]  /*0cb0*/  IMAD.MOV.U32 R2, RZ, RZ, R6 ;  /* 0x000000ffff027224 */ /* 0x000fe200078e0006 */
[----:B------:R-:W-:Y:S06]  /*0cc0*/  BRA `(.L_x_18) ;  /* 0x0000000000087947 */ /* 0x000fec0003800000 */
.L_x_19:
[----:B------:R-:W-:Y:S01]  /*0cd0*/  LOP3.LUT R3, R5, 0x80000, RZ, 0xfc, !PT ;  /* 0x0008000005037812 */ /* 0x000fe200078efcff */
[----:B------:R-:W-:-:S07]  /*0ce0*/  IMAD.MOV.U32 R2, RZ, RZ, R4 ;  /* 0x000000ffff027224 */ /* 0x000fce00078e0004 */
.L_x_18:
[----:B------:R-:W-:Y:S05]  /*0cf0*/  BSYNC.RECONVERGENT B1 ;  /* 0x0000000000017941 */ /* 0x000fea0003800200 */
.L_x_16:
[----:B------:R-:W-:Y:S02]  /*0d00*/  IMAD.MOV.U32 R4, RZ, RZ, R2 ;  /* 0x000000ffff047224 */ /* 0x000fe400078e0002 */
[----:B------:R-:W-:Y:S02]  /*0d10*/  IMAD.MOV.U32 R5, RZ, RZ, R3 ;  /* 0x000000ffff057224 */ /* 0x000fe400078e0003 */
[----:B------:R-:W-:Y:S02]  /*0d20*/  IMAD.MOV.U32 R2, RZ, RZ, R0 ;  /* 0x000000ffff027224 */ /* 0x000fe400078e0000 */
[----:B------:R-:W-:-:S04]  /*0d30*/  IMAD.MOV.U32 R3, RZ, RZ, 0x0 ;  /* 0x00000000ff037424 */ /* 0x000fc800078e00ff */
[----:B------:R-:W-:Y:S05]  /*0d40*/  RET.REL.NODEC R2 `(_Z15kernel_version3PdS_S_diiddddddd) ;  /* 0xfffffff002ac7950 */ /* 0x000fea0003c3ffff */
.L_x_21:
        /* <DEDUP_REMOVED lines=11> */
.L_x_42:


//--------------------- .text._Z15kernel_version2PdS_S_diiddddddd --------------------------
	.section	.text._Z15kernel_version2PdS_S_diiddddddd,"ax",@progbits
	.align	128
        .global         _Z15kernel_version2PdS_S_diiddddddd
        .type           _Z15kernel_version2PdS_S_diiddddddd,@function
        .size           _Z15kernel_version2PdS_S_diiddddddd,(.L_x_43 - _Z15kernel_version2PdS_S_diiddddddd)
        .other          _Z15kernel_version2PdS_S_diiddddddd,@"STO_CUDA_ENTRY STV_DEFAULT"
_Z15kernel_version2PdS_S_diiddddddd:
.text._Z15kernel_version2PdS_S_diiddddddd:
        /* <DEDUP_REMOVED lines=59> */
[----:B------:R-:W2:Y:S01]  /*03b0*/  LDG.E.64 R2, desc[UR4][R4.64] ;  /* 0x0000000404027981 */ /* 0x000ea2000c1e1b00 */
[C---:B------:R-:W-:Y:S01]  /*03c0*/  IMAD.SHL.U32 R6, R7.reuse, 0x8, RZ ;  /* 0x0000000807067824 */ /* 0x040fe200078e00ff */
[----:B------:R-:W-:Y:S01]  /*03d0*/  SHF.L.U64.HI R0, R7, 0x3, R0 ;  /* 0x0000000307007819 */ /* 0x000fe20000010200 */
[----:B----4-:R-:W-:-:S08]  /*03e0*/  DADD R8, R8, R10 ;  /* 0x0000000008087229 */ /* 0x010fd0000000000a */
[----:B-----5:R-:W-:-:S08]  /*03f0*/  DADD R8, R8, R14 ;  /* 0x0000000008087229 */ /* 0x020fd0000000000e */
[----:B---3--:R-:W-:Y:S01]  /*0400*/  DADD R8, R8, R12 ;  /* 0x0000000008087229 */ /* 0x008fe2000000000c */
[----:B------:R-:W-:-:S04]  /*0410*/  IADD3 R12, P0, PT, R6, UR8, RZ ;  /* 0x00000008060c7c10 */ /* 0x000fc8000ff1e0ff */
[----:B------:R-:W-:-:S03]  /*0420*/  IADD3.X R13, PT, PT, R0, UR9, RZ, P0, !PT ;  /* 0x00000009000d7c10 */ /* 0x000fc600087fe4ff */
[----:B--2---:R-:W-:Y:S01]  /*0430*/  DFMA R10, R2, -4, R8 ;  /* 0xc0100000020a782b */ /* 0x004fe20000000008 */
[----:B------:R-:W-:-:S04]  /*0440*/  IADD3 R8, P1, PT, R6, UR10, RZ ;  /* 0x0000000a06087c10 */ /* 0x000fc8000ff3e0ff */
[----:B------:R-:W-:Y:S01]  /*0450*/  IADD3.X R9, PT, PT, R0, UR11, RZ, P1, !PT ;  /* 0x0000000b00097c10 */ /* 0x000fe20008ffe4ff */
[----:B------:R-:W0:Y:S02]  /*0460*/  LDCU.128 UR8, c[0x0][0x3b0] ;  /* 0x00007600ff0877ac */ /* 0x000e240008000c00 */
[----:B------:R-:W-:Y:S01]  /*0470*/  DFMA R10, R10, UR6, R2 ;  /* 0x000000060a0a7c2b */ /* 0x000fe20008000002 */
[----:B------:R-:W1:Y:S06]  /*0480*/  LDCU.64 UR6, c[0x0][0x3a8] ;  /* 0x00007500ff0677ac */ /* 0x000e6c0008000a00 */
[----:B------:R2:W-:Y:S04]  /*0490*/  STG.E.64 desc[UR4][R12.64], R10 ;  /* 0x0000000a0c007986 */ /* 0x0005e8000c101b04 */
[----:B------:R-:W3:Y:S01]  /*04a0*/  LDG.E.64 R14, desc[UR4][R8.64] ;  /* 0x00000004080e7981 */ /* 0x000ee2000c1e1b00 */
[----:B------:R-:W-:-:S02]  /*04b0*/  DADD R6, R10, -1 ;  /* 0xbff000000a067429 */ /* 0x000fc40000000000 */
[C---:B0-----:R-:W-:Y:S02]  /*04c0*/  DADD R4, R10.reuse, -UR10 ;  /* 0x8000000a0a047e29 */ /* 0x041fe40008000000 */
[----:B-1----:R-:W-:Y:S01]  /*04d0*/  DMUL R2, R10, UR6 ;  /* 0x000000060a027c28 */ /* 0x002fe20008000000 */
[----:B------:R-:W2:Y:S07]  /*04e0*/  LDCU.64 UR6, c[0x0][0x3d0] ;  /* 0x00007a00ff0677ac */ /* 0x000eae0008000a00 */
[----:B------:R-:W-:-:S08]  /*04f0*/  DMUL R2, R2, R4 ;  /* 0x0000000402027228 */ /* 0x000fd00000000000 */
[----:B------:R-:W-:-:S08]  /*0500*/  DMUL R2, R2, R6 ;  /* 0x0000000602027228 */ /* 0x000fd00000000000 */
[----:B---3--:R-:W-:-:S08]  /*0510*/  DFMA R2, R10, R14, R2 ;  /* 0x0000000e0a02722b */ /* 0x008fd00000000002 */
[----:B------:R-:W-:-:S07]  /*0520*/  DFMA R6, -R2, UR8, R10 ;  /* 0x0000000802067c2b */ /* 0x000fce000800010a */
[----:B------:R0:W-:Y:S04]  /*0530*/  STG.E.64 desc[UR4][R12.64], R6 ;  /* 0x000000060c007986 */ /* 0x0001e8000c101b04 */
[----:B------:R-:W0:Y:S01]  /*0540*/  LDG.E.64 R4, desc[UR4][R8.64] ;  /* 0x0000000408047981 */ /* 0x000e22000c1e1b00 */
[----:B--2---:R-:W-:Y:S01]  /*0550*/  DADD R10, R6, UR6 ;  /* 0x00000006060a7e29 */ /* 0x004fe20008000000 */
[----:B------:R-:W-:Y:S01]  /*0560*/  IMAD.MOV.U32 R2, RZ, RZ, 0x1 ;  /* 0x00000001ff027424 */ /* 0x000fe200078e00ff */
[----:B------:R-:W0:Y:S01]  /*0570*/  LDCU.64 UR6, c[0x0][0x3c8] ;  /* 0x00007900ff0677ac */ /* 0x000e220008000a00 */
[----:B------:R-:W-:Y:S03]  /*0580*/  BSSY.RECONVERGENT B0, `(.L_x_22) ;  /* 0x0000013000007945 */ /* 0x000fe60003800200 */
[----:B------:R-:W1:Y:S02]  /*0590*/  MUFU.RCP64H R3, R11 ;  /* 0x0000000b00037308 */ /* 0x000e640000001800 */
[----:B-1----:R-:W-:-:S08]  /*05a0*/  DFMA R14, -R10, R2, 1 ;  /* 0x3ff000000a0e742b */ /* 0x002fd00000000102 */
[----:B------:R-:W-:-:S08]  /*05b0*/  DFMA R14, R14, R14, R14 ;  /* 0x0000000e0e0e722b */ /* 0x000fd0000000000e */
[----:B------:R-:W-:-:S08]  /*05c0*/  DFMA R14, R2, R14, R2 ;  /* 0x0000000e020e722b */ /* 0x000fd00000000002 */
[----:B------:R-:W-:-:S08]  /*05d0*/  DFMA R2, -R10, R14, 1 ;  /* 0x3ff000000a02742b */ /* 0x000fd0000000010e */
[----:B------:R-:W-:Y:S02]  /*05e0*/  DFMA R2, R14, R2, R14 ;  /* 0x000000020e02722b */ /* 0x000fe4000000000e */
[----:B0-----:R-:W-:-:S08]  /*05f0*/  DMUL R12, R4, UR6 ;  /* 0x00000006040c7c28 */ /* 0x001fd00008000000 */
[----:B------:R-:W-:Y:S02]  /*0600*/  DMUL R14, R12, R2 ;  /* 0x000000020c0e7228 */ /* 0x000fe40000000000 */
[----:B------:R-:W-:-:S06]  /*0610*/  FSETP.GEU.AND P1, PT, |R13|, 6.5827683646048100446e-37, PT ;  /* 0x036000000d00780b */ /* 0x000fcc0003f2e200 */
[----:B------:R-:W-:-:S08]  /*0620*/  DFMA R16, -R10, R14, R12 ;  /* 0x0000000e0a10722b */ /* 0x000fd0000000010c */
[----:B------:R-:W-:-:S10]  /*0630*/  DFMA R2, R2, R16, R14 ;  /* 0x000000100202722b */ /* 0x000fd4000000000e */
[----:B------:R-:W-:-:S05]  /*0640*/  FFMA R0, RZ, R11, R3 ;  /* 0x0000000bff007223 */ /* 0x000fca0000000003 */
[----:B------:R-:W-:-:S13]  /*0650*/  FSETP.GT.AND P0, PT, |R0|, 1.469367938527859385e-39, PT ;  /* 0x001000000000780b */ /* 0x000fda0003f04200 */
[----:B------:R-:W-:Y:S05]  /*0660*/  @P0 BRA P1, `(.L_x_23) ;  /* 0x0000000000100947 */ /* 0x000fea0000800000 */
[----:B------:R-:W-:-:S07]  /*0670*/  MOV R0, 0x690 ;  /* 0x0000069000007802 */ /* 0x000fce0000000f00 */
[----:B------:R-:W-:Y:S05]  /*0680*/  CALL.REL.NOINC `($__internal_2_$__cuda_sm20_div_rn_f64_full) ;  /* 0x0000000000407944 */ /* 0x000fea0003c00000 */
[----:B------:R-:W-:Y:S02]  /*0690*/  IMAD.MOV.U32 R2, RZ, RZ, R18 ;  /* 0x000000ffff027224 */ /* 0x000fe400078e0012 */
[----:B------:R-:W-:-:S07]  /*06a0*/  IMAD.MOV.U32 R3, RZ, RZ, R19 ;  /* 0x000000ffff037224 */ /* 0x000fce00078e0013 */
.L_x_23:
[----:B------:R-:W-:Y:S05]  /*06b0*/  BSYNC.RECONVERGENT B0 ;  /* 0x0000000000007941 */ /* 0x000fea0003800200 */
.L_x_22:
[----:B------:R-:W0:Y:S01]  /*06c0*/  LDCU.64 UR8, c[0x0][0x3d8] ;  /* 0x00007b00ff0877ac */ /* 0x000e220008000a00 */
        /* <DEDUP_REMOVED lines=12> */
        .weak           $__internal_2_$__cuda_sm20_div_rn_f64_full
        .type           $__internal_2_$__cuda_sm20_div_rn_f64_full,@function
        .size           $__internal_2_$__cuda_sm20_div_rn_f64_full,(.L_x_43 - $__internal_2_$__cuda_sm20_div_rn_f64_full)
$__internal_2_$__cuda_sm20_div_rn_f64_full:
        /* <DEDUP_REMOVED lines=11> */
[C---:B------:R-:W-:Y:S01]  /*0840*/  ISETP.GE.U32.AND P1, PT, R20.reuse, R23, PT ;  /* 0x000000171400720c */ /* 0x040fe20003f26070 */
[----:B------:R-:W-:Y:S02]  /*0850*/  IMAD.MOV.U32 R22, RZ, RZ, R20 ;  /* 0x000000ffff167224 */ /* 0x000fe400078e0014 */
[----:B------:R-:W-:Y:S02]  /*0860*/  @!P2 LOP3.LUT R19, R11, 0x7ff00000, RZ, 0xc0, !PT ;  /* 0x7ff000000b13a812 */ /* 0x000fe400078ec0ff */
[----:B------:R-:W0:Y:S02]  /*0870*/  MUFU.RCP64H R15, R3 ;  /* 0x00000003000f7308 */ /* 0x000e240000001800 */
[----:B------:R-:W-:Y:S02]  /*0880*/  @!P2 ISETP.GE.U32.AND P3, PT, R20, R19, PT ;  /* 0x000000131400a20c */ /* 0x000fe40003f66070 */
[----:B------:R-:W-:-:S02]  /*0890*/  @!P0 LOP3.LUT R23, R3, 0x7ff00000, RZ, 0xc0, !PT ;  /* 0x7ff0000003178812 */ /* 0x000fc400078ec0ff */
        /* <DEDUP_REMOVED lines=12> */
[----:B------:R-:W-:-:S05]  /*0960*/  DFMA R16, R16, R18, R16 ;  /* 0x000000121010722b */ /* 0x000fca0000000010 */
[----:B------:R-:W-:-:S03]  /*0970*/  @!P2 LOP3.LUT R22, R15, 0x7ff00000, RZ, 0xc0, !PT ;  /* 0x7ff000000f16a812 */ /* 0x000fc600078ec0ff */
[----:B------:R-:W-:Y:S02]  /*0980*/  DMUL R18, R16, R14 ;  /* 0x0000000e10127228 */ /* 0x000fe40000000000 */
[----:B------:R-:W-:-:S05]  /*0990*/  VIADD R26, R22, 0xffffffff ;  /* 0xffffffff161a7836 */ /* 0x000fca0000000000 */
[----:B------:R-:W-:Y:S01]  /*09a0*/  ISETP.GT.U32.AND P0, PT, R26, 0x7feffffe, PT ;  /* 0x7feffffe1a00780c */ /* 0x000fe20003f04070 */
[----:B------:R-:W-:Y:S01]  /*09b0*/  VIADD R26, R23, 0xffffffff ;  /* 0xffffffff171a7836 */ /* 0x000fe20000000000 */
[----:B------:R-:W-:-:S04]  /*09c0*/  DFMA R24, R18, -R2, R14 ;  /* 0x800000021218722b */ /* 0x000fc8000000000e */
[----:B------:R-:W-:-:S04]  /*09d0*/  ISETP.GT.U32.OR P0, PT, R26, 0x7feffffe, P0 ;  /* 0x7feffffe1a00780c */ /* 0x000fc80000704470 */
[----:B------:R-:W-:-:S09]  /*09e0*/  DFMA R16, R16, R24, R18 ;  /* 0x000000181010722b */ /* 0x000fd20000000012 */
[----:B------:R-:W-:Y:S05]  /*09f0*/  @P0 BRA `(.L_x_25) ;  /* 0x00000000006c0947 */ /* 0x000fea0003800000 */
[----:B------:R-:W-:-:S04]  /*0a00*/  LOP3.LUT R13, R11, 0x7ff00000, RZ, 0xc0, !PT ;  /* 0x7ff000000b0d7812 */ /* 0x000fc800078ec0ff */
[CC--:B------:R-:W-:Y:S02]  /*0a10*/  VIADDMNMX R12, R20.reuse, -R13.reuse, 0xb9600000, !PT ;  /* 0xb9600000140c7446 */ /* 0x0c0fe4000780090d */
[----:B------:R-:W-:Y:S01]  /*0a20*/  ISETP.GE.U32.AND P0, PT, R20, R13, PT ;  /* 0x0000000d1400720c */ /* 0x000fe20003f06070 */
[----:B------:R-:W-:Y:S01]  /*0a30*/  IMAD.MOV.U32 R20, RZ, RZ, RZ ;  /* 0x000000ffff147224 */ /* 0x000fe200078e00ff */
        /* <DEDUP_REMOVED lines=13> */
[----:B------:R-:W-:Y:S02]  /*0b10*/  IMAD.MOV R3, RZ, RZ, -R12 ;  /* 0x000000ffff037224 */ /* 0x000fe400078e0a0c */
[----:B------:R-:W-:-:S06]  /*0b20*/  IMAD.MOV.U32 R2, RZ, RZ, RZ ;  /* 0x000000ffff027224 */ /* 0x000fcc00078e00ff */
[----:B------:R-:W-:Y:S02]  /*0b30*/  DFMA R2, R18, -R2, R16 ;  /* 0x800000021202722b */ /* 0x000fe40000000010 */
[----:B------:R-:W-:-:S04]  /*0b40*/  DMUL.RP R16, R16, R20 ;  /* 0x0000001410107228 */ /* 0x000fc80000008000 */
[----:B------:R-:W-:-:S04]  /*0b50*/  IADD3 R2, PT, PT, -R12, -0x43300000, RZ ;  /* 0xbcd000000c027810 */ /* 0x000fc80007ffe1ff */
[----:B------:R-:W-:Y:S02]  /*0b60*/  FSETP.NEU.AND P0, PT, |R3|, R2, PT ;  /* 0x000000020300720b */ /* 0x000fe40003f0d200 */
[----:B------:R-:W-:Y:S02]  /*0b70*/  LOP3.LUT R11, R17, R11, RZ, 0x3c, !PT ;  /* 0x0000000b110b7212 */ /* 0x000fe400078e3cff */
[----:B------:R-:W-:Y:S02]  /*0b80*/  FSEL R18, R16, R18, !P0 ;  /* 0x0000001210127208 */ /* 0x000fe40004000000 */
[----:B------:R-:W-:Y:S01]  /*0b90*/  FSEL R19, R11, R19, !P0 ;  /* 0x000000130b137208 */ /* 0x000fe20004000000 */
[----:B------:R-:W-:Y:S06]  /*0ba0*/  BRA `(.L_x_26) ;  /* 0x0000000000547947 */ /* 0x000fec0003800000 */
.L_x_25:
        /* <DEDUP_REMOVED lines=16> */
.L_x_28:
[----:B------:R-:W-:Y:S01]  /*0cb0*/  LOP3.LUT R19, R11, 0x80000, RZ, 0xfc, !PT ;  /* 0x000800000b137812 */ /* 0x000fe200078efcff */
[----:B------:R-:W-:Y:S01]  /*0cc0*/  IMAD.MOV.U32 R18, RZ, RZ, R10 ;  /* 0x000000ffff127224 */ /* 0x000fe200078e000a */
[----:B------:R-:W-:Y:S06]  /*0cd0*/  BRA `(.L_x_26) ;  /* 0x0000000000087947 */ /* 0x000fec0003800000 */
.L_x_27:
[----:B------:R-:W-:Y:S01]  /*0ce0*/  LOP3.LUT R19, R13, 0x80000, RZ, 0xfc, !PT ;  /* 0x000800000d137812 */ /* 0x000fe200078efcff */
[----:B------:R-:W-:-:S07]  /*0cf0*/  IMAD.MOV.U32 R18, RZ, RZ, R12 ;  /* 0x000000ffff127224 */ /* 0x000fce00078e000c */
.L_x_26:
[----:B------:R-:W-:Y:S05]  /*0d00*/  BSYNC.RECONVERGENT B1 ;  /* 0x0000000000017941 */ /* 0x000fea0003800200 */
.L_x_24:
[----:B------:R-:W-:Y:S02]  /*0d10*/  IMAD.MOV.U32 R2, RZ, RZ, R0 ;  /* 0x000000ffff027224 */ /* 0x000fe400078e0000 */
[----:B------:R-:W-:-:S04]  /*0d20*/  IMAD.MOV.U32 R3, RZ, RZ, 0x0 ;  /* 0x00000000ff037424 */ /* 0x000fc800078e00ff */
[----:B------:R-:W-:Y:S05]  /*0d30*/  RET.REL.NODEC R2 `(_Z15kernel_version2PdS_S_diiddddddd) ;  /* 0xfffffff002b07950 */ /* 0x000fea0003c3ffff */
.L_x_29:
        /* <DEDUP_REMOVED lines=12> */
.L_x_43:


//--------------------- .text._Z5ode_RPdS_iidddddd --------------------------
	.section	.text._Z5ode_RPdS_iidddddd,"ax",@progbits
	.align	128
        .global         _Z5ode_RPdS_iidddddd
        .type           _Z5ode_RPdS_iidddddd,@function
        .size           _Z5ode_RPdS_iidddddd,(.L_x_44 - _Z5ode_RPdS_iidddddd)
        .other          _Z5ode_RPdS_iidddddd,@"STO_CUDA_ENTRY STV_DEFAULT"
_Z5ode_RPdS_iidddddd:
.text._Z5ode_RPdS_iidddddd:
        /* <DEDUP_REMOVED lines=15> */
[----:B------:R-:W-:Y:S01]  /*00f0*/  VIADD R5, R6, 0x2 ;  /* 0x0000000206057836 */ /* 0x000fe20000000000 */
[----:B------:R-:W1:Y:S03]  /*0100*/  LDCU.64 UR4, c[0x0][0x358] ;  /* 0x00006b00ff0477ac */ /* 0x000e660008000a00 */
[----:B------:R-:W-:Y:S01]  /*0110*/  IMAD R0, R0, R5, R5 ;  /* 0x0000000500007224 */ /* 0x000fe200078e0205 */
[----:B------:R-:W2:Y:S02]  /*0120*/  LDCU.128 UR8, c[0x0][0x3b0] ;  /* 0x00007600ff0877ac */ /* 0x000ea40008000c00 */
[----:B------:R-:W3:Y:S01]  /*0130*/  LDC.64 R6, c[0x0][0x388] ;  /* 0x0000e200ff067b82 */ /* 0x000ee20000000a00 */
[----:B------:R-:W-:-:S04]  /*0140*/  IMAD.IADD R3, R3, 0x1, R0 ;  /* 0x0000000103037824 */ /* 0x000fc800078e0200 */
[----:B0-----:R-:W-:-:S06]  /*0150*/  IMAD.WIDE R8, R3, 0x8, R8 ;  /* 0x0000000803087825 */ /* 0x001fcc00078e0208 */
[----:B-1----:R-:W2:Y:S01]  /*0160*/  LDG.E.64 R8, desc[UR4][R8.64] ;  /* 0x0000000408087981 */ /* 0x002ea2000c1e1b00 */
[----:B---3--:R-:W-:-:S05]  /*0170*/  IMAD.WIDE R6, R3, 0x8, R6 ;  /* 0x0000000803067825 */ /* 0x008fca00078e0206 */
[----:B------:R-:W3:Y:S01]  /*0180*/  LDG.E.64 R4, desc[UR4][R6.64] ;  /* 0x0000000406047981 */ /* 0x000ee2000c1e1b00 */
[----:B------:R-:W-:Y:S01]  /*0190*/  IMAD.MOV.U32 R2, RZ, RZ, 0x1 ;  /* 0x00000001ff027424 */ /* 0x000fe200078e00ff */
[----:B------:R-:W-:Y:S01]  /*01a0*/  BSSY.RECONVERGENT B0, `(.L_x_30) ;  /* 0x0000014000007945 */ /* 0x000fe20003800200 */
[----:B--2---:R-:W-:-:S06]  /*01b0*/  DADD R10, R8, UR10 ;  /* 0x0000000a080a7e29 */ /* 0x004fcc0008000000 */
[----:B------:R-:W0:Y:S02]  /*01c0*/  MUFU.RCP64H R3, R11 ;  /* 0x0000000b00037308 */ /* 0x000e240000001800 */
[----:B0-----:R-:W-:-:S08]  /*01d0*/  DFMA R12, -R10, R2, 1 ;  /* 0x3ff000000a0c742b */ /* 0x001fd00000000102 */
[----:B------:R-:W-:-:S08]  /*01e0*/  DFMA R12, R12, R12, R12 ;  /* 0x0000000c0c0c722b */ /* 0x000fd0000000000c */
[----:B------:R-:W-:Y:S02]  /*01f0*/  DFMA R2, R2, R12, R2 ;  /* 0x0000000c0202722b */ /* 0x000fe40000000002 */
[----:B---3--:R-:W-:-:S06]  /*0200*/  DMUL R12, R4, UR8 ;  /* 0x00000008040c7c28 */ /* 0x008fcc0008000000 */
[----:B------:R-:W-:-:S04]  /*0210*/  DFMA R14, -R10, R2, 1 ;  /* 0x3ff000000a0e742b */ /* 0x000fc80000000102 */
        /* <DEDUP_REMOVED lines=9> */
[----:B------:R-:W-:Y:S05]  /*02b0*/  CALL.REL.NOINC `($__internal_3_$__cuda_sm20_div_rn_f64_full) ;  /* 0x00000000003c7944 */ /* 0x000fea0003c00000 */
[----:B------:R-:W-:Y:S02]  /*02c0*/  IMAD.MOV.U32 R2, RZ, RZ, R18 ;  /* 0x000000ffff027224 */ /* 0x000fe400078e0012 */
[----:B------:R-:W-:-:S07]  /*02d0*/  IMAD.MOV.U32 R3, RZ, RZ, R19 ;  /* 0x000000ffff037224 */ /* 0x000fce00078e0013 */
.L_x_31:
[----:B------:R-:W-:Y:S05]  /*02e0*/  BSYNC.RECONVERGENT B0 ;  /* 0x0000000000007941 */ /* 0x000fea0003800200 */
.L_x_30:
[----:B------:R-:W0:Y:S01]  /*02f0*/  LDCU.64 UR12, c[0x0][0x3c0] ;  /* 0x00007800ff0c77ac */ /* 0x000e220008000a00 */
[----:B------:R-:W1:Y:S01]  /*0300*/  LDCU.128 UR8, c[0x0][0x3a0] ;  /* 0x00007400ff0877ac */ /* 0x000e620008000c00 */
[----:B------:R-:W2:Y:S01]  /*0310*/  LDCU.64 UR6, c[0x0][0x398] ;  /* 0x00007300ff0677ac */ /* 0x000ea20008000a00 */
[----:B0-----:R-:W-:Y:S02]  /*0320*/  DADD R10, R8, -UR12 ;  /* 0x8000000c080a7e29 */ /* 0x001fe40008000000 */
[----:B-1----:R-:W-:Y:S02]  /*0330*/  DADD R2, R2, UR10 ;  /* 0x0000000a02027e29 */ /* 0x002fe40008000000 */
[----:B--2---:R-:W-:-:S04]  /*0340*/  DMUL R8, R8, UR6 ;  /* 0x0000000608087c28 */ /* 0x004fc80008000000 */
[----:B------:R-:W-:Y:S02]  /*0350*/  DADD R10, R10, -1 ;  /* 0xbff000000a0a7429 */ /* 0x000fe40000000000 */
[----:B------:R-:W-:-:S06]  /*0360*/  DMUL R2, R2, UR8 ;  /* 0x0000000802027c28 */ /* 0x000fcc0008000000 */
[----:B------:R-:W-:-:S08]  /*0370*/  DFMA R8, -R8, R10, -R4 ;  /* 0x0000000a0808722b */ /* 0x000fd00000000904 */
[----:B------:R-:W-:-:S07]  /*0380*/  DFMA R2, R2, R8, R4 ;  /* 0x000000080202722b */ /* 0x000fce0000000004 */
[----:B------:R-:W-:Y:S01]  /*0390*/  STG.E.64 desc[UR4][R6.64], R2 ;  /* 0x0000000206007986 */ /* 0x000fe2000c101b04 */
[----:B------:R-:W-:Y:S05]  /*03a0*/  EXIT ;  /* 0x000000000000794d */ /* 0x000fea0003800000 */
        .weak           $__internal_3_$__cuda_sm20_div_rn_f64_full
        .type           $__internal_3_$__cuda_sm20_div_rn_f64_full,@function
        .size           $__internal_3_$__cuda_sm20_div_rn_f64_full,(.L_x_44 - $__internal_3_$__cuda_sm20_div_rn_f64_full)
$__internal_3_$__cuda_sm20_div_rn_f64_full:
        /* <DEDUP_REMOVED lines=66> */
.L_x_33:
        /* <DEDUP_REMOVED lines=16> */
.L_x_36:
[----:B------:R-:W-:Y:S01]  /*08d0*/  LOP3.LUT R19, R11, 0x80000, RZ, 0xfc, !PT ;  /* 0x000800000b137812 */ /* 0x000fe200078efcff */
[----:B------:R-:W-:Y:S01]  /*08e0*/  IMAD.MOV.U32 R18, RZ, RZ, R10 ;  /* 0x000000ffff127224 */ /* 0x000fe200078e000a */
[----:B------:R-:W-:Y:S06]  /*08f0*/  BRA `(.L_x_34) ;  /* 0x0000000000087947 */ /* 0x000fec0003800000 */
.L_x_35:
[----:B------:R-:W-:Y:S01]  /*0900*/  LOP3.LUT R19, R13, 0x80000, RZ, 0xfc, !PT ;  /* 0x000800000d137812 */ /* 0x000fe200078efcff */
[----:B------:R-:W-:-:S07]  /*0910*/  IMAD.MOV.U32 R18, RZ, RZ, R12 ;  /* 0x000000ffff127224 */ /* 0x000fce00078e000c */
.L_x_34:
[----:B------:R-:W-:Y:S05]  /*0920*/  BSYNC.RECONVERGENT B1 ;  /* 0x0000000000017941 */ /* 0x000fea0003800200 */
.L_x_32:
[----:B------:R-:W-:Y:S02]  /*0930*/  IMAD.MOV.U32 R2, RZ, RZ, R0 ;  /* 0x000000ffff027224 */ /* 0x000fe400078e0000 */
[----:B------:R-:W-:-:S04]  /*0940*/  IMAD.MOV.U32 R3, RZ, RZ, 0x0 ;  /* 0x00000000ff037424 */ /* 0x000fc800078e00ff */
[----:B------:R-:W-:Y:S05]  /*0950*/  RET.REL.NODEC R2 `(_Z5ode_RPdS_iidddddd) ;  /* 0xfffffff402a87950 */ /* 0x000fea0003c3ffff */
.L_x_37:
        /* <DEDUP_REMOVED lines=10> */
.L_x_44:


//--------------------- .text._Z5ode_EPdS_iiddd   --------------------------
	.section	.text._Z5ode_EPdS_iiddd,"ax",@progbits
	.align	128
        .global         _Z5ode_EPdS_iiddd
        .type           _Z5ode_EPdS_iiddd,@function
        .size           _Z5ode_EPdS_iiddd,(.L_x_49 - _Z5ode_EPdS_iiddd)
        .other          _Z5ode_EPdS_iiddd,@"STO_CUDA_ENTRY STV_DEFAULT"
_Z5ode_EPdS_iiddd:
.text._Z5ode_EPdS_iiddd:
        /* <DEDUP_REMOVED lines=8> */
[----:B0-----:R-:W-:-:S05]  /*0080*/  IMAD R0, R0, UR5, R3 ;  /* 0x0000000500007c24 */ /* 0x001fca000f8e0203 */
[----:B------:R-:W-:Y:S01]  /*0090*/  IADD3 R0, PT, PT, R0, 0x1, RZ ;  /* 0x0000000100007810 */ /* 0x000fe20007ffe0ff */
[----:B-1----:R-:W-:-:S03]  /*00a0*/  IMAD R5, R5, UR4, R2 ;  /* 0x0000000405057c24 */ /* 0x002fc6000f8e0202 */
[----:B--2---:R-:W-:-:S04]  /*00b0*/  ISETP.GT.AND P0, PT, R0, R7, PT ;  /* 0x000000070000720c */ /* 0x004fc80003f04270 */
[----:B------:R-:W-:-:S13]  /*00c0*/  ISETP.GE.OR P0, PT, R5, R6, P0 ;  /* 0x000000060500720c */ /* 0x000fda0000706670 */
[----:B------:R-:W-:Y:S05]  /*00d0*/  @P0 EXIT ;  /* 0x000000000000094d */ /* 0x000fea0003800000 */
[----:B------:R-:W0:Y:S01]  /*00e0*/  LDC.64 R2, c[0x0][0x380] ;  /* 0x0000e000ff027b82 */ /* 0x000e220000000a00 */
[----:B------:R-:W-:Y:S01]  /*00f0*/  IADD3 R4, PT, PT, R6, 0x2, RZ ;  /* 0x0000000206047810 */ /* 0x000fe20007ffe0ff */
[----:B------:R-:W1:Y:S04]  /*0100*/  LDCU.64 UR4, c[0x0][0x358] ;  /* 0x00006b00ff0477ac */ /* 0x000e680008000a00 */
[----:B------:R-:W-:Y:S01]  /*0110*/  IMAD R5, R5, R4, R4 ;  /* 0x0000000405057224 */ /* 0x000fe200078e0204 */
[----:B------:R-:W2:Y:S01]  /*0120*/  LDCU.64 UR6, c[0x0][0x398] ;  /* 0x00007300ff0677ac */ /* 0x000ea20008000a00 */
[----:B------:R-:W3:Y:S03]  /*0130*/  LDC.64 R12, c[0x0][0x388] ;  /* 0x0000e200ff0c7b82 */ /* 0x000ee60000000a00 */
[----:B------:R-:W-:Y:S01]  /*0140*/  IADD3 R7, PT, PT, R0, R5, RZ ;  /* 0x0000000500077210 */ /* 0x000fe20007ffe0ff */
[----:B------:R-:W4:Y:S04]  /*0150*/  LDCU.128 UR8, c[0x0][0x3a0] ;  /* 0x00007400ff0877ac */ /* 0x000f280008000c00 */
[----:B0-----:R-:W-:-:S05]  /*0160*/  IMAD.WIDE R2, R7, 0x8, R2 ;  /* 0x0000000807027825 */ /* 0x001fca00078e0202 */
[----:B-1----:R-:W2:Y:S01]  /*0170*/  LDG.E.64 R4, desc[UR4][R2.64] ;  /* 0x0000000402047981 */ /* 0x002ea2000c1e1b00 */
[----:B---3--:R-:W-:-:S06]  /*0180*/  IMAD.WIDE R12, R7, 0x8, R12 ;  /* 0x00000008070c7825 */ /* 0x008fcc00078e020c */
[----:B------:R-:W3:Y:S01]  /*0190*/  LDG.E.64 R12, desc[UR4][R12.64] ;  /* 0x000000040c0c7981 */ /* 0x000ee2000c1e1b00 */
[C---:B--2---:R-:W-:Y:S02]  /*01a0*/  DMUL R6, R4.reuse, UR6 ;  /* 0x0000000604067c28 */ /* 0x044fe40008000000 */
[C---:B----4-:R-:W-:Y:S02]  /*01b0*/  DADD R8, R4.reuse, -UR10 ;  /* 0x8000000a04087e29 */ /* 0x050fe40008000000 */
[----:B------:R-:W-:-:S06]  /*01c0*/  DADD R10, R4, -1 ;  /* 0xbff00000040a7429 */ /* 0x000fcc0000000000 */
[----:B------:R-:W-:-:S08]  /*01d0*/  DMUL R6, R6, R8 ;  /* 0x0000000806067228 */ /* 0x000fd00000000000 */
[----:B------:R-:W-:-:S08]  /*01e0*/  DMUL R6, R6, R10 ;  /* 0x0000000a06067228 */ /* 0x000fd00000000000 */
[----:B---3--:R-:W-:-:S08]  /*01f0*/  DFMA R6, R4, R12, R6 ;  /* 0x0000000c0406722b */ /* 0x008fd00000000006 */
[----:B------:R-:W-:-:S07]  /*0200*/  DFMA R6, -R6, UR8, R4 ;  /* 0x0000000806067c2b */ /* 0x000fce0008000104 */
[----:B------:R-:W-:Y:S01]  /*0210*/  STG.E.64 desc[UR4][R2.64], R6 ;  /* 0x0000000602007986 */ /* 0x000fe2000c101b04 */
[----:B------:R-:W-:Y:S05]  /*0220*/  EXIT ;  /* 0x000000000000794d */ /* 0x000fea0003800000 */
.L_x_38:
        /* <DEDUP_REMOVED lines=13> */
.L_x_49:


//--------------------- .text._Z5pde_EPdS_dii     --------------------------
	.section	.text._Z5pde_EPdS_dii,"ax",@progbits
	.align	128
        .global         _Z5pde_EPdS_dii
        .type           _Z5pde_EPdS_dii,@function
        .size           _Z5pde_EPdS_dii,(.L_x_50 - _Z5pde_EPdS_dii)
        .other          _Z5pde_EPdS_dii,@"STO_CUDA_ENTRY STV_DEFAULT"
_Z5pde_EPdS_dii:
.text._Z5pde_EPdS_dii:
        /* <DEDUP_REMOVED lines=18> */
[----:B------:R-:W2:Y:S03]  /*0120*/  LDCU.64 UR6, c[0x0][0x388] ;  /* 0x00007100ff0677ac */ /* 0x000ea60008000a00 */
[----:B------:R-:W-:Y:S01]  /*0130*/  IMAD.IADD R3, R0, 0x1, R3 ;  /* 0x0000000100037824 */ /* 0x000fe200078e0203 */
[----:B------:R-:W-:-:S04]  /*0140*/  SHF.R.S32.HI R0, RZ, 0x1f, R2 ;  /* 0x0000001fff007819 */ /* 0x000fc80000011402 */
[C---:B------:R-:W-:Y:S01]  /*0150*/  IADD3 R6, P0, PT, R3.reuse, -R2, RZ ;  /* 0x8000000203067210 */ /* 0x040fe20007f1e0ff */
[----:B0-----:R-:W-:-:S05]  /*0160*/  IMAD.WIDE R4, R3, 0x8, R4 ;  /* 0x0000000803047825 */ /* 0x001fca00078e0204 */
[----:B-1----:R-:W3:Y:S01]  /*0170*/  LDG.E.64 R8, desc[UR4][R4.64+0x8] ;  /* 0x0000080404087981 */ /* 0x002ee2000c1e1b00 */
[----:B------:R-:W-:-:S03]  /*0180*/  IMAD.WIDE R12, R2, 0x8, R4 ;  /* 0x00000008020c7825 */ /* 0x000fc600078e0204 */
[----:B------:R-:W3:Y:S01]  /*0190*/  LDG.E.64 R10, desc[UR4][R4.64+-0x8] ;  /* 0xfffff804040a7981 */ /* 0x000ee2000c1e1b00 */
[----:B------:R-:W-:Y:S02]  /*01a0*/  LEA.HI.X.SX32 R7, R3, ~R0, 0x1, P0 ;  /* 0x8000000003077211 */ /* 0x000fe400000f0eff */
[C---:B--2---:R-:W-:Y:S01]  /*01b0*/  LEA R14, P0, R6.reuse, UR6, 0x3 ;  /* 0x00000006060e7c11 */ /* 0x044fe2000f8018ff */
[----:B------:R-:W2:Y:S03]  /*01c0*/  LDG.E.64 R12, desc[UR4][R12.64+0x10] ;  /* 0x000010040c0c7981 */ /* 0x000ea6000c1e1b00 */
[----:B------:R-:W-:Y:S01]  /*01d0*/  LEA.HI.X R15, R6, UR7, R7, 0x3, P0 ;  /* 0x00000007060f7c11 */ /* 0x000fe200080f1c07 */
[----:B------:R-:W0:Y:S01]  /*01e0*/  LDCU.64 UR6, c[0x0][0x390] ;  /* 0x00007200ff0677ac */ /* 0x000e220008000a00 */
[----:B------:R-:W4:Y:S04]  /*01f0*/  LDG.E.64 R6, desc[UR4][R4.64] ;  /* 0x0000000404067981 */ /* 0x000f28000c1e1b00 */
[----:B------:R-:W5:Y:S01]  /*0200*/  LDG.E.64 R14, desc[UR4][R14.64+-0x10] ;  /* 0xfffff0040e0e7981 */ /* 0x000f62000c1e1b00 */
[----:B---3--:R-:W-:Y:S01]  /*0210*/  DADD R8, R8, R10 ;  /* 0x0000000008087229 */ /* 0x008fe2000000000a */
[----:B------:R-:W1:Y:S07]  /*0220*/  LDC.64 R10, c[0x0][0x380] ;  /* 0x0000e000ff0a7b82 */ /* 0x000e6e0000000a00 */
[----:B--2---:R-:W-:-:S08]  /*0230*/  DADD R8, R8, R12 ;  /* 0x0000000008087229 */ /* 0x004fd0000000000c */
[----:B-----5:R-:W-:-:S08]  /*0240*/  DADD R8, R8, R14 ;  /* 0x0000000008087229 */ /* 0x020fd0000000000e */
[----:B----4-:R-:W-:Y:S01]  /*0250*/  DFMA R8, R6, -4, R8 ;  /* 0xc01000000608782b */ /* 0x010fe20000000008 */
[----:B-1----:R-:W-:-:S07]  /*0260*/  IMAD.WIDE R2, R3, 0x8, R10 ;  /* 0x0000000803027825 */ /* 0x002fce00078e020a */
[----:B0-----:R-:W-:-:S07]  /*0270*/  DFMA R8, R8, UR6, R6 ;  /* 0x0000000608087c2b */ /* 0x001fce0008000006 */
[----:B------:R-:W-:Y:S01]  /*0280*/  STG.E.64 desc[UR4][R2.64], R8 ;  /* 0x0000000802007986 */ /* 0x000fe2000c101b04 */
[----:B------:R-:W-:Y:S05]  /*0290*/  EXIT ;  /* 0x000000000000794d */ /* 0x000fea0003800000 */
.L_x_39:
        /* <DEDUP_REMOVED lines=14> */
.L_x_50:


//--------------------- .text._Z11ghost_cellsPdii --------------------------
	.section	.text._Z11ghost_cellsPdii,"ax",@progbits
	.align	128
        .global         _Z11ghost_cellsPdii
        .type           _Z11ghost_cellsPdii,@function
        .size           _Z11ghost_cellsPdii,(.L_x_51 - _Z11ghost_cellsPdii)
        .other          _Z11ghost_cellsPdii,@"STO_CUDA_ENTRY STV_DEFAULT"
_Z11ghost_cellsPdii:
.text._Z11ghost_cellsPdii:
        /* <DEDUP_REMOVED lines=16> */
[----:B------:R-:W1:Y:S01]  /*0100*/  LDCU.64 UR4, c[0x0][0x358] ;  /* 0x00006b00ff0477ac */ /* 0x000e620008000a00 */
[----:B------:R-:W-:-:S03]  /*0110*/  ISETP.NE.AND P0, PT, R13, 0x1, PT ;  /* 0x000000010d00780c */ /* 0x000fc60003f05270 */
[----:B------:R-:W-:-:S04]  /*0120*/  IMAD R9, R13, R8, R8 ;  /* 0x000000080d097224 */ /* 0x000fc800078e0208 */
[----:B------:R-:W-:-:S04]  /*0130*/  IMAD.IADD R5, R0, 0x1, R9 ;  /* 0x0000000100057824 */ /* 0x000fc800078e0209 */
[----:B0-----:R-:W-:-:S05]  /*0140*/  IMAD.WIDE R4, R5, 0x8, R6 ;  /* 0x0000000805047825 */ /* 0x001fca00078e0206 */
[----:B-1----:R-:W2:Y:S01]  /*0150*/  @!P0 LDG.E.64 R10, desc[UR4][R4.64] ;  /* 0x00000004040a8981 */ /* 0x002ea2000c1e1b00 */
[----:B------:R-:W-:-:S04]  /*0160*/  IADD3 R12, PT, PT, R2, -0x2, RZ ;  /* 0xfffffffe020c7810 */ /* 0x000fc80007ffe0ff */
[----:B------:R-:W-:Y:S01]  /*0170*/  ISETP.NE.AND P1, PT, R13, R12, PT ;  /* 0x0000000c0d00720c */ /* 0x000fe20003f25270 */
[----:B------:R-:W-:-:S05]  /*0180*/  @!P0 IMAD.WIDE R12, R21, 0x8, R6 ;  /* 0x00000008150c8825 */ /* 0x000fca00078e0206 */
[----:B--2---:R0:W-:Y:S07]  /*0190*/  @!P0 STG.E.64 desc[UR4][R12.64+0x8], R10 ;  /* 0x0000080a0c008986 */ /* 0x0041ee000c101b04 */
[----:B------:R-:W2:Y:S01]  /*01a0*/  @!P1 LDG.E.64 R14, desc[UR4][R4.64] ;  /* 0x00000004040e9981 */ /* 0x000ea2000c1e1b00 */
[----:B------:R-:W-:Y:S01]  /*01b0*/  @!P1 IMAD R17, R8, R3, R8 ;  /* 0x0000000308119224 */ /* 0x000fe200078e0208 */
[----:B------:R-:W-:-:S03]  /*01c0*/  ISETP.NE.AND P0, PT, R0, 0x2, PT ;  /* 0x000000020000780c */ /* 0x000fc60003f05270 */
[----:B------:R-:W-:-:S04]  /*01d0*/  @!P1 IMAD.IADD R17, R0, 0x1, R17 ;  /* 0x0000000100119824 */ /* 0x000fc800078e0211 */
[----:B------:R-:W-:Y:S01]  /*01e0*/  @!P1 IMAD.WIDE R16, R17, 0x8, R6 ;  /* 0x0000000811109825 */ /* 0x000fe200078e0206 */
[----:B------:R-:W-:-:S04]  /*01f0*/  IADD3 R0, PT, PT, R3, -0x2, RZ ;  /* 0xfffffffe03007810 */ /* 0x000fc80007ffe0ff */
[----:B--2---:R-:W-:Y:S04]  /*0200*/  @!P1 STG.E.64 desc[UR4][R16.64], R14 ;  /* 0x0000000e10009986 */ /* 0x004fe8000c101b04 */
[----:B------:R-:W2:Y:S01]  /*0210*/  @!P0 LDG.E.64 R18, desc[UR4][R4.64] ;  /* 0x0000000404128981 */ /* 0x000ea2000c1e1b00 */
[----:B------:R-:W-:Y:S01]  /*0220*/  ISETP.NE.AND P1, PT, R21, R0, PT ;  /* 0x000000001500720c */ /* 0x000fe20003f25270 */
[----:B------:R-:W-:-:S12]  /*0230*/  @!P0 IMAD.WIDE.U32 R6, R9, 0x8, R6 ;  /* 0x0000000809068825 */ /* 0x000fd800078e0006 */
[----:B0-----:R-:W0:Y:S01]  /*0240*/  @!P1 LDC.64 R12, c[0x0][0x380] ;  /* 0x0000e000ff0c9b82 */ /* 0x001e220000000a00 */
[----:B--2---:R-:W-:Y:S04]  /*0250*/  @!P0 STG.E.64 desc[UR4][R6.64], R18 ;  /* 0x0000001206008986 */ /* 0x004fe8000c101b04 */
[----:B------:R-:W2:Y:S01]  /*0260*/  @!P1 LDG.E.64 R10, desc[UR4][R4.64] ;  /* 0x00000004040a9981 */ /* 0x000ea2000c1e1b00 */
[----:B------:R-:W-:-:S05]  /*0270*/  @!P1 IADD3 R9, P0, PT, R9, R2, RZ ;  /* 0x0000000209099210 */ /* 0x000fca0007f1e0ff */
[----:B------:R-:W-:Y:S01]  /*0280*/  @!P1 IMAD.X R0, RZ, RZ, RZ, P0 ;  /* 0x000000ffff009224 */ /* 0x000fe200000e06ff */
[----:B0-----:R-:W-:-:S04]  /*0290*/  @!P1 LEA R2, P0, R9, R12, 0x3 ;  /* 0x0000000c09029211 */ /* 0x001fc800078018ff */
[----:B------:R-:W-:-:S05]  /*02a0*/  @!P1 LEA.HI.X R3, R9, R13, R0, 0x3, P0 ;  /* 0x0000000d09039211 */ /* 0x000fca00000f1c00 */
[----:B--2---:R-:W-:Y:S01]  /*02b0*/  @!P1 STG.E.64 desc[UR4][R2.64+0x8], R10 ;  /* 0x0000080a02009986 */ /* 0x004fe2000c101b04 */
[----:B------:R-:W-:Y:S06]  /*02c0*/  BAR.SYNC.DEFER_BLOCKING 0x0 ;  /* 0x0000000000007b1d */ /* 0x000fec0000010000 */
[----:B------:R-:W-:Y:S05]  /*02d0*/  EXIT ;  /* 0x000000000000794d */ /* 0x000fea0003800000 */
.L_x_40:
        /* <DEDUP_REMOVED lines=10> */
.L_x_51:


//--------------------- .nv.shared._Z15kernel_version4PdS_S_diiddddddd --------------------------
	.section	.nv.shared._Z15kernel_version4PdS_S_diiddddddd,"aw",@nobits
	.sectionflags	@""
	.align	8
.nv.shared._Z15kernel_version4PdS_S_diiddddddd:
	.zero		10272


//--------------------- .nv.shared.reserved.0     --------------------------
	.section	.nv.shared.reserved.0,"aw",@nobits
	.weak		__nv_reservedSMEM_offset_0_alias
	.size		__nv_reservedSMEM_offset_0_alias, 0, 64
	.other		__nv_reservedSMEM_offset_0_alias,@"STO_CUDA_RESERVED_SHARED STV_DEFAULT"
__nv_reservedSMEM_offset_0_alias:
	.zero		0
	.zero		64


//--------------------- .nv.constant0._Z15kernel_version4PdS_S_diiddddddd --------------------------
	.section	.nv.constant0._Z15kernel_version4PdS_S_diiddddddd,"a",@progbits
	.sectionflags	@""
	.align	4
.nv.constant0._Z15kernel_version4PdS_S_diiddddddd:
	.zero		992


//--------------------- .nv.constant0._Z15kernel_version3PdS_S_diiddddddd --------------------------
	.section	.nv.constant0._Z15kernel_version3PdS_S_diiddddddd,"a",@progbits
	.sectionflags	@""
	.align	4
.nv.constant0._Z15kernel_version3PdS_S_diiddddddd:
	.zero		992


//--------------------- .nv.constant0._Z15kernel_version2PdS_S_diiddddddd --------------------------
	.section	.nv.constant0._Z15kernel_version2PdS_S_diiddddddd,"a",@progbits
	.sectionflags	@""
	.align	4
.nv.constant0._Z15kernel_version2PdS_S_diiddddddd:
	.zero		992


//--------------------- .nv.constant0._Z5ode_RPdS_iidddddd --------------------------
	.section	.nv.constant0._Z5ode_RPdS_iidddddd,"a",@progbits
	.sectionflags	@""
	.align	4
.nv.constant0._Z5ode_RPdS_iidddddd:
	.zero		968


//--------------------- .nv.constant0._Z5ode_EPdS_iiddd --------------------------
	.section	.nv.constant0._Z5ode_EPdS_iiddd,"a",@progbits
	.sectionflags	@""
	.align	4
.nv.constant0._Z5ode_EPdS_iiddd:
	.zero		944


//--------------------- .nv.constant0._Z5pde_EPdS_dii --------------------------
	.section	.nv.constant0._Z5pde_EPdS_dii,"a",@progbits
	.sectionflags	@""
	.align	4
.nv.constant0._Z5pde_EPdS_dii:
	.zero		928


//--------------------- .nv.constant0._Z11ghost_cellsPdii --------------------------
	.section	.nv.constant0._Z11ghost_cellsPdii,"a",@progbits
	.sectionflags	@""
	.align	4
.nv.constant0._Z11ghost_cellsPdii:
	.zero		912


//--------------------- SYMBOLS --------------------------

	.type		.nv.reservedSmem.offset0,@object
	.size		.nv.reservedSmem.offset0,0x4
	.type		.nv.reservedSmem.cap,@object
	.size		.nv.reservedSmem.cap,0x4
